//
// Generated by NVIDIA NVVM Compiler
//
// Compiler Build ID: CL-36424714
// Cuda compilation tools, release 13.0, V13.0.88
// Based on NVVM 20.0.0
//

.version 9.0
.target sm_100
.address_size 64

	// .globl	_Z7feynmaniPfS_iiiffiii
.global .align 4 .b8 precalc_xorwow_matrix[102400];
.global .align 4 .b8 precalc_xorwow_offset_matrix[102400];
.global .align 4 .b8 mrg32k3aM1[2304];
.global .align 4 .b8 mrg32k3aM2[2304];
.global .align 4 .b8 mrg32k3aM1SubSeq[2016];
.global .align 4 .b8 mrg32k3aM2SubSeq[2016];
.global .align 4 .b8 mrg32k3aM1Seq[2304];
.global .align 4 .b8 mrg32k3aM2Seq[2304];
.const .align 8 .b8 __cr_lgamma_table[72];

.visible .entry _Z7feynmaniPfS_iiiffiii(
	.param .u32 _Z7feynmaniPfS_iiiffiii_param_0,
	.param .u64 .ptr .align 1 _Z7feynmaniPfS_iiiffiii_param_1,
	.param .u64 .ptr .align 1 _Z7feynmaniPfS_iiiffiii_param_2,
	.param .u32 _Z7feynmaniPfS_iiiffiii_param_3,
	.param .u32 _Z7feynmaniPfS_iiiffiii_param_4,
	.param .u32 _Z7feynmaniPfS_iiiffiii_param_5,
	.param .f32 _Z7feynmaniPfS_iiiffiii_param_6,
	.param .f32 _Z7feynmaniPfS_iiiffiii_param_7,
	.param .u32 _Z7feynmaniPfS_iiiffiii_param_8,
	.param .u32 _Z7feynmaniPfS_iiiffiii_param_9,
	.param .u32 _Z7feynmaniPfS_iiiffiii_param_10
)
{
	.local .align 8 .b8 	__local_depot0[48];
	.reg .b64 	%SP;
	.reg .b64 	%SPL;
	.reg .pred 	%p<156>;
	.reg .b32 	%r<1415>;
	.reg .b32 	%f<649>;
	.reg .b64 	%rd<42>;
	.reg .b64 	%fd<31>;

	mov.u64 	%SPL, __local_depot0;
	ld.param.u32 	%r585, [_Z7feynmaniPfS_iiiffiii_param_3];
	ld.param.u32 	%r586, [_Z7feynmaniPfS_iiiffiii_param_4];
	ld.param.u32 	%r587, [_Z7feynmaniPfS_iiiffiii_param_5];
	ld.param.f32 	%f83, [_Z7feynmaniPfS_iiiffiii_param_6];
	ld.param.f32 	%f84, [_Z7feynmaniPfS_iiiffiii_param_7];
	add.u64 	%rd1, %SPL, 0;
	mov.u32 	%r1, %tid.x;
	mov.b32 	%r590, 1796439969;
	mov.b32 	%r591, 1034849956;
	st.local.v2.u32 	[%rd1], {%r591, %r590};
	mov.b32 	%r592, -123459836;
	mov.b32 	%r593, 1982719849;
	st.local.v2.u32 	[%rd1+8], {%r593, %r592};
	mov.b32 	%r594, 1678766501;
	mov.b32 	%r595, -589760388;
	st.local.v2.u32 	[%rd1+16], {%r595, %r594};
	setp.eq.s32 	%p1, %r1, 0;
	@%p1 bra 	$L__BB0_115;
	cvt.u64.u32 	%rd41, %r1;
	mov.b32 	%r1106, 0;
	mov.u64 	%rd15, precalc_xorwow_matrix;
$L__BB0_2:
	mov.u64 	%rd3, %rd41;
	and.b64  	%rd4, %rd3, 3;
	setp.eq.s64 	%p2, %rd4, 0;
	@%p2 bra 	$L__BB0_114;
	mul.wide.u32 	%rd14, %r1106, 3200;
	add.s64 	%rd5, %rd15, %rd14;
	mov.b32 	%r1119, 0;
	mov.u32 	%r1120, %r1119;
	mov.u32 	%r1121, %r1119;
	mov.u32 	%r1122, %r1119;
	mov.u32 	%r1123, %r1119;
	mov.u32 	%r1112, %r1119;
$L__BB0_4:
	mul.wide.u32 	%rd16, %r1112, 4;
	add.s64 	%rd17, %rd1, %rd16;
	ld.local.u32 	%r9, [%rd17+4];
	shl.b32 	%r10, %r1112, 5;
	mov.b32 	%r1118, 0;
$L__BB0_5:
	.pragma "nounroll";
	shr.u32 	%r599, %r9, %r1118;
	and.b32  	%r600, %r599, 1;
	setp.eq.b32 	%p3, %r600, 1;
	not.pred 	%p4, %p3;
	add.s32 	%r601, %r10, %r1118;
	mul.lo.s32 	%r602, %r601, 5;
	mul.wide.u32 	%rd18, %r602, 4;
	add.s64 	%rd6, %rd5, %rd18;
	@%p4 bra 	$L__BB0_7;
	ld.global.u32 	%r603, [%rd6];
	xor.b32  	%r1123, %r1123, %r603;
	ld.global.u32 	%r604, [%rd6+4];
	xor.b32  	%r1122, %r1122, %r604;
	ld.global.u32 	%r605, [%rd6+8];
	xor.b32  	%r1121, %r1121, %r605;
	ld.global.u32 	%r606, [%rd6+12];
	xor.b32  	%r1120, %r1120, %r606;
	ld.global.u32 	%r607, [%rd6+16];
	xor.b32  	%r1119, %r1119, %r607;
$L__BB0_7:
	and.b32  	%r609, %r599, 2;
	setp.eq.s32 	%p5, %r609, 0;
	@%p5 bra 	$L__BB0_9;
	ld.global.u32 	%r610, [%rd6+20];
	xor.b32  	%r1123, %r1123, %r610;
	ld.global.u32 	%r611, [%rd6+24];
	xor.b32  	%r1122, %r1122, %r611;
	ld.global.u32 	%r612, [%rd6+28];
	xor.b32  	%r1121, %r1121, %r612;
	ld.global.u32 	%r613, [%rd6+32];
	xor.b32  	%r1120, %r1120, %r613;
	ld.global.u32 	%r614, [%rd6+36];
	xor.b32  	%r1119, %r1119, %r614;
$L__BB0_9:
	and.b32  	%r616, %r599, 4;
	setp.eq.s32 	%p6, %r616, 0;
	@%p6 bra 	$L__BB0_11;
	ld.global.u32 	%r617, [%rd6+40];
	xor.b32  	%r1123, %r1123, %r617;
	ld.global.u32 	%r618, [%rd6+44];
	xor.b32  	%r1122, %r1122, %r618;
	ld.global.u32 	%r619, [%rd6+48];
	xor.b32  	%r1121, %r1121, %r619;
	ld.global.u32 	%r620, [%rd6+52];
	xor.b32  	%r1120, %r1120, %r620;
	ld.global.u32 	%r621, [%rd6+56];
	xor.b32  	%r1119, %r1119, %r621;
$L__BB0_11:
	and.b32  	%r623, %r599, 8;
	setp.eq.s32 	%p7, %r623, 0;
	@%p7 bra 	$L__BB0_13;
	ld.global.u32 	%r624, [%rd6+60];
	xor.b32  	%r1123, %r1123, %r624;
	ld.global.u32 	%r625, [%rd6+64];
	xor.b32  	%r1122, %r1122, %r625;
	ld.global.u32 	%r626, [%rd6+68];
	xor.b32  	%r1121, %r1121, %r626;
	ld.global.u32 	%r627, [%rd6+72];
	xor.b32  	%r1120, %r1120, %r627;
	ld.global.u32 	%r628, [%rd6+76];
	xor.b32  	%r1119, %r1119, %r628;
$L__BB0_13:
	and.b32  	%r630, %r599, 16;
	setp.eq.s32 	%p8, %r630, 0;
	@%p8 bra 	$L__BB0_15;
	ld.global.u32 	%r631, [%rd6+80];
	xor.b32  	%r1123, %r1123, %r631;
	ld.global.u32 	%r632, [%rd6+84];
	xor.b32  	%r1122, %r1122, %r632;
	ld.global.u32 	%r633, [%rd6+88];
	xor.b32  	%r1121, %r1121, %r633;
	ld.global.u32 	%r634, [%rd6+92];
	xor.b32  	%r1120, %r1120, %r634;
	ld.global.u32 	%r635, [%rd6+96];
	xor.b32  	%r1119, %r1119, %r635;
$L__BB0_15:
	and.b32  	%r637, %r599, 32;
	setp.eq.s32 	%p9, %r637, 0;
	@%p9 bra 	$L__BB0_17;
	ld.global.u32 	%r638, [%rd6+100];
	xor.b32  	%r1123, %r1123, %r638;
	ld.global.u32 	%r639, [%rd6+104];
	xor.b32  	%r1122, %r1122, %r639;
	ld.global.u32 	%r640, [%rd6+108];
	xor.b32  	%r1121, %r1121, %r640;
	ld.global.u32 	%r641, [%rd6+112];
	xor.b32  	%r1120, %r1120, %r641;
	ld.global.u32 	%r642, [%rd6+116];
	xor.b32  	%r1119, %r1119, %r642;
$L__BB0_17:
	and.b32  	%r644, %r599, 64;
	setp.eq.s32 	%p10, %r644, 0;
	@%p10 bra 	$L__BB0_19;
	ld.global.u32 	%r645, [%rd6+120];
	xor.b32  	%r1123, %r1123, %r645;
	ld.global.u32 	%r646, [%rd6+124];
	xor.b32  	%r1122, %r1122, %r646;
	ld.global.u32 	%r647, [%rd6+128];
	xor.b32  	%r1121, %r1121, %r647;
	ld.global.u32 	%r648, [%rd6+132];
	xor.b32  	%r1120, %r1120, %r648;
	ld.global.u32 	%r649, [%rd6+136];
	xor.b32  	%r1119, %r1119, %r649;
$L__BB0_19:
	and.b32  	%r651, %r599, 128;
	setp.eq.s32 	%p11, %r651, 0;
	@%p11 bra 	$L__BB0_21;
	ld.global.u32 	%r652, [%rd6+140];
	xor.b32  	%r1123, %r1123, %r652;
	ld.global.u32 	%r653, [%rd6+144];
	xor.b32  	%r1122, %r1122, %r653;
	ld.global.u32 	%r654, [%rd6+148];
	xor.b32  	%r1121, %r1121, %r654;
	ld.global.u32 	%r655, [%rd6+152];
	xor.b32  	%r1120, %r1120, %r655;
	ld.global.u32 	%r656, [%rd6+156];
	xor.b32  	%r1119, %r1119, %r656;
$L__BB0_21:
	and.b32  	%r658, %r599, 256;
	setp.eq.s32 	%p12, %r658, 0;
	@%p12 bra 	$L__BB0_23;
	ld.global.u32 	%r659, [%rd6+160];
	xor.b32  	%r1123, %r1123, %r659;
	ld.global.u32 	%r660, [%rd6+164];
	xor.b32  	%r1122, %r1122, %r660;
	ld.global.u32 	%r661, [%rd6+168];
	xor.b32  	%r1121, %r1121, %r661;
	ld.global.u32 	%r662, [%rd6+172];
	xor.b32  	%r1120, %r1120, %r662;
	ld.global.u32 	%r663, [%rd6+176];
	xor.b32  	%r1119, %r1119, %r663;
$L__BB0_23:
	and.b32  	%r665, %r599, 512;
	setp.eq.s32 	%p13, %r665, 0;
	@%p13 bra 	$L__BB0_25;
	ld.global.u32 	%r666, [%rd6+180];
	xor.b32  	%r1123, %r1123, %r666;
	ld.global.u32 	%r667, [%rd6+184];
	xor.b32  	%r1122, %r1122, %r667;
	ld.global.u32 	%r668, [%rd6+188];
	xor.b32  	%r1121, %r1121, %r668;
	ld.global.u32 	%r669, [%rd6+192];
	xor.b32  	%r1120, %r1120, %r669;
	ld.global.u32 	%r670, [%rd6+196];
	xor.b32  	%r1119, %r1119, %r670;
$L__BB0_25:
	and.b32  	%r672, %r599, 1024;
	setp.eq.s32 	%p14, %r672, 0;
	@%p14 bra 	$L__BB0_27;
	ld.global.u32 	%r673, [%rd6+200];
	xor.b32  	%r1123, %r1123, %r673;
	ld.global.u32 	%r674, [%rd6+204];
	xor.b32  	%r1122, %r1122, %r674;
	ld.global.u32 	%r675, [%rd6+208];
	xor.b32  	%r1121, %r1121, %r675;
	ld.global.u32 	%r676, [%rd6+212];
	xor.b32  	%r1120, %r1120, %r676;
	ld.global.u32 	%r677, [%rd6+216];
	xor.b32  	%r1119, %r1119, %r677;
$L__BB0_27:
	and.b32  	%r679, %r599, 2048;
	setp.eq.s32 	%p15, %r679, 0;
	@%p15 bra 	$L__BB0_29;
	ld.global.u32 	%r680, [%rd6+220];
	xor.b32  	%r1123, %r1123, %r680;
	ld.global.u32 	%r681, [%rd6+224];
	xor.b32  	%r1122, %r1122, %r681;
	ld.global.u32 	%r682, [%rd6+228];
	xor.b32  	%r1121, %r1121, %r682;
	ld.global.u32 	%r683, [%rd6+232];
	xor.b32  	%r1120, %r1120, %r683;
	ld.global.u32 	%r684, [%rd6+236];
	xor.b32  	%r1119, %r1119, %r684;
$L__BB0_29:
	and.b32  	%r686, %r599, 4096;
	setp.eq.s32 	%p16, %r686, 0;
	@%p16 bra 	$L__BB0_31;
	ld.global.u32 	%r687, [%rd6+240];
	xor.b32  	%r1123, %r1123, %r687;
	ld.global.u32 	%r688, [%rd6+244];
	xor.b32  	%r1122, %r1122, %r688;
	ld.global.u32 	%r689, [%rd6+248];
	xor.b32  	%r1121, %r1121, %r689;
	ld.global.u32 	%r690, [%rd6+252];
	xor.b32  	%r1120, %r1120, %r690;
	ld.global.u32 	%r691, [%rd6+256];
	xor.b32  	%r1119, %r1119, %r691;
$L__BB0_31:
	and.b32  	%r693, %r599, 8192;
	setp.eq.s32 	%p17, %r693, 0;
	@%p17 bra 	$L__BB0_33;
	ld.global.u32 	%r694, [%rd6+260];
	xor.b32  	%r1123, %r1123, %r694;
	ld.global.u32 	%r695, [%rd6+264];
	xor.b32  	%r1122, %r1122, %r695;
	ld.global.u32 	%r696, [%rd6+268];
	xor.b32  	%r1121, %r1121, %r696;
	ld.global.u32 	%r697, [%rd6+272];
	xor.b32  	%r1120, %r1120, %r697;
	ld.global.u32 	%r698, [%rd6+276];
	xor.b32  	%r1119, %r1119, %r698;
$L__BB0_33:
	and.b32  	%r700, %r599, 16384;
	setp.eq.s32 	%p18, %r700, 0;
	@%p18 bra 	$L__BB0_35;
	ld.global.u32 	%r701, [%rd6+280];
	xor.b32  	%r1123, %r1123, %r701;
	ld.global.u32 	%r702, [%rd6+284];
	xor.b32  	%r1122, %r1122, %r702;
	ld.global.u32 	%r703, [%rd6+288];
	xor.b32  	%r1121, %r1121, %r703;
	ld.global.u32 	%r704, [%rd6+292];
	xor.b32  	%r1120, %r1120, %r704;
	ld.global.u32 	%r705, [%rd6+296];
	xor.b32  	%r1119, %r1119, %r705;
$L__BB0_35:
	and.b32  	%r707, %r599, 32768;
	setp.eq.s32 	%p19, %r707, 0;
	@%p19 bra 	$L__BB0_37;
	ld.global.u32 	%r708, [%rd6+300];
	xor.b32  	%r1123, %r1123, %r708;
	ld.global.u32 	%r709, [%rd6+304];
	xor.b32  	%r1122, %r1122, %r709;
	ld.global.u32 	%r710, [%rd6+308];
	xor.b32  	%r1121, %r1121, %r710;
	ld.global.u32 	%r711, [%rd6+312];
	xor.b32  	%r1120, %r1120, %r711;
	ld.global.u32 	%r712, [%rd6+316];
	xor.b32  	%r1119, %r1119, %r712;
$L__BB0_37:
	add.s32 	%r1118, %r1118, 16;
	setp.ne.s32 	%p20, %r1118, 32;
	@%p20 bra 	$L__BB0_5;
	mad.lo.s32 	%r713, %r1112, -31, %r10;
	add.s32 	%r1112, %r713, 1;
	setp.ne.s32 	%p21, %r1112, 5;
	@%p21 bra 	$L__BB0_4;
	st.local.u32 	[%rd1+4], %r1123;
	st.local.v2.u32 	[%rd1+8], {%r1122, %r1121};
	st.local.v2.u32 	[%rd1+16], {%r1120, %r1119};
	setp.eq.s64 	%p22, %rd4, 1;
	@%p22 bra 	$L__BB0_114;
	mov.b32 	%r1211, 0;
	mov.u32 	%r1212, %r1211;
	mov.u32 	%r1213, %r1211;
	mov.u32 	%r1214, %r1211;
	mov.u32 	%r1215, %r1211;
	mov.u32 	%r1204, %r1211;
$L__BB0_41:
	mul.wide.u32 	%rd19, %r1204, 4;
	add.s64 	%rd20, %rd1, %rd19;
	ld.local.u32 	%r185, [%rd20+4];
	shl.b32 	%r186, %r1204, 5;
	mov.b32 	%r1210, 0;
$L__BB0_42:
	.pragma "nounroll";
	shr.u32 	%r716, %r185, %r1210;
	and.b32  	%r717, %r716, 1;
	setp.eq.b32 	%p23, %r717, 1;
	not.pred 	%p24, %p23;
	add.s32 	%r718, %r186, %r1210;
	mul.lo.s32 	%r719, %r718, 5;
	mul.wide.u32 	%rd21, %r719, 4;
	add.s64 	%rd7, %rd5, %rd21;
	@%p24 bra 	$L__BB0_44;
	ld.global.u32 	%r720, [%rd7];
	xor.b32  	%r1215, %r1215, %r720;
	ld.global.u32 	%r721, [%rd7+4];
	xor.b32  	%r1214, %r1214, %r721;
	ld.global.u32 	%r722, [%rd7+8];
	xor.b32  	%r1213, %r1213, %r722;
	ld.global.u32 	%r723, [%rd7+12];
	xor.b32  	%r1212, %r1212, %r723;
	ld.global.u32 	%r724, [%rd7+16];
	xor.b32  	%r1211, %r1211, %r724;
$L__BB0_44:
	and.b32  	%r726, %r716, 2;
	setp.eq.s32 	%p25, %r726, 0;
	@%p25 bra 	$L__BB0_46;
	ld.global.u32 	%r727, [%rd7+20];
	xor.b32  	%r1215, %r1215, %r727;
	ld.global.u32 	%r728, [%rd7+24];
	xor.b32  	%r1214, %r1214, %r728;
	ld.global.u32 	%r729, [%rd7+28];
	xor.b32  	%r1213, %r1213, %r729;
	ld.global.u32 	%r730, [%rd7+32];
	xor.b32  	%r1212, %r1212, %r730;
	ld.global.u32 	%r731, [%rd7+36];
	xor.b32  	%r1211, %r1211, %r731;
$L__BB0_46:
	and.b32  	%r733, %r716, 4;
	setp.eq.s32 	%p26, %r733, 0;
	@%p26 bra 	$L__BB0_48;
	ld.global.u32 	%r734, [%rd7+40];
	xor.b32  	%r1215, %r1215, %r734;
	ld.global.u32 	%r735, [%rd7+44];
	xor.b32  	%r1214, %r1214, %r735;
	ld.global.u32 	%r736, [%rd7+48];
	xor.b32  	%r1213, %r1213, %r736;
	ld.global.u32 	%r737, [%rd7+52];
	xor.b32  	%r1212, %r1212, %r737;
	ld.global.u32 	%r738, [%rd7+56];
	xor.b32  	%r1211, %r1211, %r738;
$L__BB0_48:
	and.b32  	%r740, %r716, 8;
	setp.eq.s32 	%p27, %r740, 0;
	@%p27 bra 	$L__BB0_50;
	ld.global.u32 	%r741, [%rd7+60];
	xor.b32  	%r1215, %r1215, %r741;
	ld.global.u32 	%r742, [%rd7+64];
	xor.b32  	%r1214, %r1214, %r742;
	ld.global.u32 	%r743, [%rd7+68];
	xor.b32  	%r1213, %r1213, %r743;
	ld.global.u32 	%r744, [%rd7+72];
	xor.b32  	%r1212, %r1212, %r744;
	ld.global.u32 	%r745, [%rd7+76];
	xor.b32  	%r1211, %r1211, %r745;
$L__BB0_50:
	and.b32  	%r747, %r716, 16;
	setp.eq.s32 	%p28, %r747, 0;
	@%p28 bra 	$L__BB0_52;
	ld.global.u32 	%r748, [%rd7+80];
	xor.b32  	%r1215, %r1215, %r748;
	ld.global.u32 	%r749, [%rd7+84];
	xor.b32  	%r1214, %r1214, %r749;
	ld.global.u32 	%r750, [%rd7+88];
	xor.b32  	%r1213, %r1213, %r750;
	ld.global.u32 	%r751, [%rd7+92];
	xor.b32  	%r1212, %r1212, %r751;
	ld.global.u32 	%r752, [%rd7+96];
	xor.b32  	%r1211, %r1211, %r752;
$L__BB0_52:
	and.b32  	%r754, %r716, 32;
	setp.eq.s32 	%p29, %r754, 0;
	@%p29 bra 	$L__BB0_54;
	ld.global.u32 	%r755, [%rd7+100];
	xor.b32  	%r1215, %r1215, %r755;
	ld.global.u32 	%r756, [%rd7+104];
	xor.b32  	%r1214, %r1214, %r756;
	ld.global.u32 	%r757, [%rd7+108];
	xor.b32  	%r1213, %r1213, %r757;
	ld.global.u32 	%r758, [%rd7+112];
	xor.b32  	%r1212, %r1212, %r758;
	ld.global.u32 	%r759, [%rd7+116];
	xor.b32  	%r1211, %r1211, %r759;
$L__BB0_54:
	and.b32  	%r761, %r716, 64;
	setp.eq.s32 	%p30, %r761, 0;
	@%p30 bra 	$L__BB0_56;
	ld.global.u32 	%r762, [%rd7+120];
	xor.b32  	%r1215, %r1215, %r762;
	ld.global.u32 	%r763, [%rd7+124];
	xor.b32  	%r1214, %r1214, %r763;
	ld.global.u32 	%r764, [%rd7+128];
	xor.b32  	%r1213, %r1213, %r764;
	ld.global.u32 	%r765, [%rd7+132];
	xor.b32  	%r1212, %r1212, %r765;
	ld.global.u32 	%r766, [%rd7+136];
	xor.b32  	%r1211, %r1211, %r766;
$L__BB0_56:
	and.b32  	%r768, %r716, 128;
	setp.eq.s32 	%p31, %r768, 0;
	@%p31 bra 	$L__BB0_58;
	ld.global.u32 	%r769, [%rd7+140];
	xor.b32  	%r1215, %r1215, %r769;
	ld.global.u32 	%r770, [%rd7+144];
	xor.b32  	%r1214, %r1214, %r770;
	ld.global.u32 	%r771, [%rd7+148];
	xor.b32  	%r1213, %r1213, %r771;
	ld.global.u32 	%r772, [%rd7+152];
	xor.b32  	%r1212, %r1212, %r772;
	ld.global.u32 	%r773, [%rd7+156];
	xor.b32  	%r1211, %r1211, %r773;
$L__BB0_58:
	and.b32  	%r775, %r716, 256;
	setp.eq.s32 	%p32, %r775, 0;
	@%p32 bra 	$L__BB0_60;
	ld.global.u32 	%r776, [%rd7+160];
	xor.b32  	%r1215, %r1215, %r776;
	ld.global.u32 	%r777, [%rd7+164];
	xor.b32  	%r1214, %r1214, %r777;
	ld.global.u32 	%r778, [%rd7+168];
	xor.b32  	%r1213, %r1213, %r778;
	ld.global.u32 	%r779, [%rd7+172];
	xor.b32  	%r1212, %r1212, %r779;
	ld.global.u32 	%r780, [%rd7+176];
	xor.b32  	%r1211, %r1211, %r780;
$L__BB0_60:
	and.b32  	%r782, %r716, 512;
	setp.eq.s32 	%p33, %r782, 0;
	@%p33 bra 	$L__BB0_62;
	ld.global.u32 	%r783, [%rd7+180];
	xor.b32  	%r1215, %r1215, %r783;
	ld.global.u32 	%r784, [%rd7+184];
	xor.b32  	%r1214, %r1214, %r784;
	ld.global.u32 	%r785, [%rd7+188];
	xor.b32  	%r1213, %r1213, %r785;
	ld.global.u32 	%r786, [%rd7+192];
	xor.b32  	%r1212, %r1212, %r786;
	ld.global.u32 	%r787, [%rd7+196];
	xor.b32  	%r1211, %r1211, %r787;
$L__BB0_62:
	and.b32  	%r789, %r716, 1024;
	setp.eq.s32 	%p34, %r789, 0;
	@%p34 bra 	$L__BB0_64;
	ld.global.u32 	%r790, [%rd7+200];
	xor.b32  	%r1215, %r1215, %r790;
	ld.global.u32 	%r791, [%rd7+204];
	xor.b32  	%r1214, %r1214, %r791;
	ld.global.u32 	%r792, [%rd7+208];
	xor.b32  	%r1213, %r1213, %r792;
	ld.global.u32 	%r793, [%rd7+212];
	xor.b32  	%r1212, %r1212, %r793;
	ld.global.u32 	%r794, [%rd7+216];
	xor.b32  	%r1211, %r1211, %r794;
$L__BB0_64:
	and.b32  	%r796, %r716, 2048;
	setp.eq.s32 	%p35, %r796, 0;
	@%p35 bra 	$L__BB0_66;
	ld.global.u32 	%r797, [%rd7+220];
	xor.b32  	%r1215, %r1215, %r797;
	ld.global.u32 	%r798, [%rd7+224];
	xor.b32  	%r1214, %r1214, %r798;
	ld.global.u32 	%r799, [%rd7+228];
	xor.b32  	%r1213, %r1213, %r799;
	ld.global.u32 	%r800, [%rd7+232];
	xor.b32  	%r1212, %r1212, %r800;
	ld.global.u32 	%r801, [%rd7+236];
	xor.b32  	%r1211, %r1211, %r801;
$L__BB0_66:
	and.b32  	%r803, %r716, 4096;
	setp.eq.s32 	%p36, %r803, 0;
	@%p36 bra 	$L__BB0_68;
	ld.global.u32 	%r804, [%rd7+240];
	xor.b32  	%r1215, %r1215, %r804;
	ld.global.u32 	%r805, [%rd7+244];
	xor.b32  	%r1214, %r1214, %r805;
	ld.global.u32 	%r806, [%rd7+248];
	xor.b32  	%r1213, %r1213, %r806;
	ld.global.u32 	%r807, [%rd7+252];
	xor.b32  	%r1212, %r1212, %r807;
	ld.global.u32 	%r808, [%rd7+256];
	xor.b32  	%r1211, %r1211, %r808;
$L__BB0_68:
	and.b32  	%r810, %r716, 8192;
	setp.eq.s32 	%p37, %r810, 0;
	@%p37 bra 	$L__BB0_70;
	ld.global.u32 	%r811, [%rd7+260];
	xor.b32  	%r1215, %r1215, %r811;
	ld.global.u32 	%r812, [%rd7+264];
	xor.b32  	%r1214, %r1214, %r812;
	ld.global.u32 	%r813, [%rd7+268];
	xor.b32  	%r1213, %r1213, %r813;
	ld.global.u32 	%r814, [%rd7+272];
	xor.b32  	%r1212, %r1212, %r814;
	ld.global.u32 	%r815, [%rd7+276];
	xor.b32  	%r1211, %r1211, %r815;
$L__BB0_70:
	and.b32  	%r817, %r716, 16384;
	setp.eq.s32 	%p38, %r817, 0;
	@%p38 bra 	$L__BB0_72;
	ld.global.u32 	%r818, [%rd7+280];
	xor.b32  	%r1215, %r1215, %r818;
	ld.global.u32 	%r819, [%rd7+284];
	xor.b32  	%r1214, %r1214, %r819;
	ld.global.u32 	%r820, [%rd7+288];
	xor.b32  	%r1213, %r1213, %r820;
	ld.global.u32 	%r821, [%rd7+292];
	xor.b32  	%r1212, %r1212, %r821;
	ld.global.u32 	%r822, [%rd7+296];
	xor.b32  	%r1211, %r1211, %r822;
$L__BB0_72:
	and.b32  	%r824, %r716, 32768;
	setp.eq.s32 	%p39, %r824, 0;
	@%p39 bra 	$L__BB0_74;
	ld.global.u32 	%r825, [%rd7+300];
	xor.b32  	%r1215, %r1215, %r825;
	ld.global.u32 	%r826, [%rd7+304];
	xor.b32  	%r1214, %r1214, %r826;
	ld.global.u32 	%r827, [%rd7+308];
	xor.b32  	%r1213, %r1213, %r827;
	ld.global.u32 	%r828, [%rd7+312];
	xor.b32  	%r1212, %r1212, %r828;
	ld.global.u32 	%r829, [%rd7+316];
	xor.b32  	%r1211, %r1211, %r829;
$L__BB0_74:
	add.s32 	%r1210, %r1210, 16;
	setp.ne.s32 	%p40, %r1210, 32;
	@%p40 bra 	$L__BB0_42;
	mad.lo.s32 	%r830, %r1204, -31, %r186;
	add.s32 	%r1204, %r830, 1;
	setp.ne.s32 	%p41, %r1204, 5;
	@%p41 bra 	$L__BB0_41;
	st.local.u32 	[%rd1+4], %r1215;
	st.local.v2.u32 	[%rd1+8], {%r1214, %r1213};
	st.local.v2.u32 	[%rd1+16], {%r1212, %r1211};
	setp.ne.s64 	%p42, %rd4, 3;
	@%p42 bra 	$L__BB0_114;
	mov.b32 	%r1303, 0;
	mov.u32 	%r1304, %r1303;
	mov.u32 	%r1305, %r1303;
	mov.u32 	%r1306, %r1303;
	mov.u32 	%r1307, %r1303;
	mov.u32 	%r1296, %r1303;
$L__BB0_78:
	mul.wide.u32 	%rd22, %r1296, 4;
	add.s64 	%rd23, %rd1, %rd22;
	ld.local.u32 	%r361, [%rd23+4];
	shl.b32 	%r362, %r1296, 5;
	mov.b32 	%r1302, 0;
$L__BB0_79:
	.pragma "nounroll";
	shr.u32 	%r833, %r361, %r1302;
	and.b32  	%r834, %r833, 1;
	setp.eq.b32 	%p43, %r834, 1;
	not.pred 	%p44, %p43;
	add.s32 	%r835, %r362, %r1302;
	mul.lo.s32 	%r836, %r835, 5;
	mul.wide.u32 	%rd24, %r836, 4;
	add.s64 	%rd8, %rd5, %rd24;
	@%p44 bra 	$L__BB0_81;
	ld.global.u32 	%r837, [%rd8];
	xor.b32  	%r1307, %r1307, %r837;
	ld.global.u32 	%r838, [%rd8+4];
	xor.b32  	%r1306, %r1306, %r838;
	ld.global.u32 	%r839, [%rd8+8];
	xor.b32  	%r1305, %r1305, %r839;
	ld.global.u32 	%r840, [%rd8+12];
	xor.b32  	%r1304, %r1304, %r840;
	ld.global.u32 	%r841, [%rd8+16];
	xor.b32  	%r1303, %r1303, %r841;
$L__BB0_81:
	and.b32  	%r843, %r833, 2;
	setp.eq.s32 	%p45, %r843, 0;
	@%p45 bra 	$L__BB0_83;
	ld.global.u32 	%r844, [%rd8+20];
	xor.b32  	%r1307, %r1307, %r844;
	ld.global.u32 	%r845, [%rd8+24];
	xor.b32  	%r1306, %r1306, %r845;
	ld.global.u32 	%r846, [%rd8+28];
	xor.b32  	%r1305, %r1305, %r846;
	ld.global.u32 	%r847, [%rd8+32];
	xor.b32  	%r1304, %r1304, %r847;
	ld.global.u32 	%r848, [%rd8+36];
	xor.b32  	%r1303, %r1303, %r848;
$L__BB0_83:
	and.b32  	%r850, %r833, 4;
	setp.eq.s32 	%p46, %r850, 0;
	@%p46 bra 	$L__BB0_85;
	ld.global.u32 	%r851, [%rd8+40];
	xor.b32  	%r1307, %r1307, %r851;
	ld.global.u32 	%r852, [%rd8+44];
	xor.b32  	%r1306, %r1306, %r852;
	ld.global.u32 	%r853, [%rd8+48];
	xor.b32  	%r1305, %r1305, %r853;
	ld.global.u32 	%r854, [%rd8+52];
	xor.b32  	%r1304, %r1304, %r854;
	ld.global.u32 	%r855, [%rd8+56];
	xor.b32  	%r1303, %r1303, %r855;
$L__BB0_85:
	and.b32  	%r857, %r833, 8;
	setp.eq.s32 	%p47, %r857, 0;
	@%p47 bra 	$L__BB0_87;
	ld.global.u32 	%r858, [%rd8+60];
	xor.b32  	%r1307, %r1307, %r858;
	ld.global.u32 	%r859, [%rd8+64];
	xor.b32  	%r1306, %r1306, %r859;
	ld.global.u32 	%r860, [%rd8+68];
	xor.b32  	%r1305, %r1305, %r860;
	ld.global.u32 	%r861, [%rd8+72];
	xor.b32  	%r1304, %r1304, %r861;
	ld.global.u32 	%r862, [%rd8+76];
	xor.b32  	%r1303, %r1303, %r862;
$L__BB0_87:
	and.b32  	%r864, %r833, 16;
	setp.eq.s32 	%p48, %r864, 0;
	@%p48 bra 	$L__BB0_89;
	ld.global.u32 	%r865, [%rd8+80];
	xor.b32  	%r1307, %r1307, %r865;
	ld.global.u32 	%r866, [%rd8+84];
	xor.b32  	%r1306, %r1306, %r866;
	ld.global.u32 	%r867, [%rd8+88];
	xor.b32  	%r1305, %r1305, %r867;
	ld.global.u32 	%r868, [%rd8+92];
	xor.b32  	%r1304, %r1304, %r868;
	ld.global.u32 	%r869, [%rd8+96];
	xor.b32  	%r1303, %r1303, %r869;
$L__BB0_89:
	and.b32  	%r871, %r833, 32;
	setp.eq.s32 	%p49, %r871, 0;
	@%p49 bra 	$L__BB0_91;
	ld.global.u32 	%r872, [%rd8+100];
	xor.b32  	%r1307, %r1307, %r872;
	ld.global.u32 	%r873, [%rd8+104];
	xor.b32  	%r1306, %r1306, %r873;
	ld.global.u32 	%r874, [%rd8+108];
	xor.b32  	%r1305, %r1305, %r874;
	ld.global.u32 	%r875, [%rd8+112];
	xor.b32  	%r1304, %r1304, %r875;
	ld.global.u32 	%r876, [%rd8+116];
	xor.b32  	%r1303, %r1303, %r876;
$L__BB0_91:
	and.b32  	%r878, %r833, 64;
	setp.eq.s32 	%p50, %r878, 0;
	@%p50 bra 	$L__BB0_93;
	ld.global.u32 	%r879, [%rd8+120];
	xor.b32  	%r1307, %r1307, %r879;
	ld.global.u32 	%r880, [%rd8+124];
	xor.b32  	%r1306, %r1306, %r880;
	ld.global.u32 	%r881, [%rd8+128];
	xor.b32  	%r1305, %r1305, %r881;
	ld.global.u32 	%r882, [%rd8+132];
	xor.b32  	%r1304, %r1304, %r882;
	ld.global.u32 	%r883, [%rd8+136];
	xor.b32  	%r1303, %r1303, %r883;
$L__BB0_93:
	and.b32  	%r885, %r833, 128;
	setp.eq.s32 	%p51, %r885, 0;
	@%p51 bra 	$L__BB0_95;
	ld.global.u32 	%r886, [%rd8+140];
	xor.b32  	%r1307, %r1307, %r886;
	ld.global.u32 	%r887, [%rd8+144];
	xor.b32  	%r1306, %r1306, %r887;
	ld.global.u32 	%r888, [%rd8+148];
	xor.b32  	%r1305, %r1305, %r888;
	ld.global.u32 	%r889, [%rd8+152];
	xor.b32  	%r1304, %r1304, %r889;
	ld.global.u32 	%r890, [%rd8+156];
	xor.b32  	%r1303, %r1303, %r890;
$L__BB0_95:
	and.b32  	%r892, %r833, 256;
	setp.eq.s32 	%p52, %r892, 0;
	@%p52 bra 	$L__BB0_97;
	ld.global.u32 	%r893, [%rd8+160];
	xor.b32  	%r1307, %r1307, %r893;
	ld.global.u32 	%r894, [%rd8+164];
	xor.b32  	%r1306, %r1306, %r894;
	ld.global.u32 	%r895, [%rd8+168];
	xor.b32  	%r1305, %r1305, %r895;
	ld.global.u32 	%r896, [%rd8+172];
	xor.b32  	%r1304, %r1304, %r896;
	ld.global.u32 	%r897, [%rd8+176];
	xor.b32  	%r1303, %r1303, %r897;
$L__BB0_97:
	and.b32  	%r899, %r833, 512;
	setp.eq.s32 	%p53, %r899, 0;
	@%p53 bra 	$L__BB0_99;
	ld.global.u32 	%r900, [%rd8+180];
	xor.b32  	%r1307, %r1307, %r900;
	ld.global.u32 	%r901, [%rd8+184];
	xor.b32  	%r1306, %r1306, %r901;
	ld.global.u32 	%r902, [%rd8+188];
	xor.b32  	%r1305, %r1305, %r902;
	ld.global.u32 	%r903, [%rd8+192];
	xor.b32  	%r1304, %r1304, %r903;
	ld.global.u32 	%r904, [%rd8+196];
	xor.b32  	%r1303, %r1303, %r904;
$L__BB0_99:
	and.b32  	%r906, %r833, 1024;
	setp.eq.s32 	%p54, %r906, 0;
	@%p54 bra 	$L__BB0_101;
	ld.global.u32 	%r907, [%rd8+200];
	xor.b32  	%r1307, %r1307, %r907;
	ld.global.u32 	%r908, [%rd8+204];
	xor.b32  	%r1306, %r1306, %r908;
	ld.global.u32 	%r909, [%rd8+208];
	xor.b32  	%r1305, %r1305, %r909;
	ld.global.u32 	%r910, [%rd8+212];
	xor.b32  	%r1304, %r1304, %r910;
	ld.global.u32 	%r911, [%rd8+216];
	xor.b32  	%r1303, %r1303, %r911;
$L__BB0_101:
	and.b32  	%r913, %r833, 2048;
	setp.eq.s32 	%p55, %r913, 0;
	@%p55 bra 	$L__BB0_103;
	ld.global.u32 	%r914, [%rd8+220];
	xor.b32  	%r1307, %r1307, %r914;
	ld.global.u32 	%r915, [%rd8+224];
	xor.b32  	%r1306, %r1306, %r915;
	ld.global.u32 	%r916, [%rd8+228];
	xor.b32  	%r1305, %r1305, %r916;
	ld.global.u32 	%r917, [%rd8+232];
	xor.b32  	%r1304, %r1304, %r917;
	ld.global.u32 	%r918, [%rd8+236];
	xor.b32  	%r1303, %r1303, %r918;
$L__BB0_103:
	and.b32  	%r920, %r833, 4096;
	setp.eq.s32 	%p56, %r920, 0;
	@%p56 bra 	$L__BB0_105;
	ld.global.u32 	%r921, [%rd8+240];
	xor.b32  	%r1307, %r1307, %r921;
	ld.global.u32 	%r922, [%rd8+244];
	xor.b32  	%r1306, %r1306, %r922;
	ld.global.u32 	%r923, [%rd8+248];
	xor.b32  	%r1305, %r1305, %r923;
	ld.global.u32 	%r924, [%rd8+252];
	xor.b32  	%r1304, %r1304, %r924;
	ld.global.u32 	%r925, [%rd8+256];
	xor.b32  	%r1303, %r1303, %r925;
$L__BB0_105:
	and.b32  	%r927, %r833, 8192;
	setp.eq.s32 	%p57, %r927, 0;
	@%p57 bra 	$L__BB0_107;
	ld.global.u32 	%r928, [%rd8+260];
	xor.b32  	%r1307, %r1307, %r928;
	ld.global.u32 	%r929, [%rd8+264];
	xor.b32  	%r1306, %r1306, %r929;
	ld.global.u32 	%r930, [%rd8+268];
	xor.b32  	%r1305, %r1305, %r930;
	ld.global.u32 	%r931, [%rd8+272];
	xor.b32  	%r1304, %r1304, %r931;
	ld.global.u32 	%r932, [%rd8+276];
	xor.b32  	%r1303, %r1303, %r932;
$L__BB0_107:
	and.b32  	%r934, %r833, 16384;
	setp.eq.s32 	%p58, %r934, 0;
	@%p58 bra 	$L__BB0_109;
	ld.global.u32 	%r935, [%rd8+280];
	xor.b32  	%r1307, %r1307, %r935;
	ld.global.u32 	%r936, [%rd8+284];
	xor.b32  	%r1306, %r1306, %r936;
	ld.global.u32 	%r937, [%rd8+288];
	xor.b32  	%r1305, %r1305, %r937;
	ld.global.u32 	%r938, [%rd8+292];
	xor.b32  	%r1304, %r1304, %r938;
	ld.global.u32 	%r939, [%rd8+296];
	xor.b32  	%r1303, %r1303, %r939;
$L__BB0_109:
	and.b32  	%r941, %r833, 32768;
	setp.eq.s32 	%p59, %r941, 0;
	@%p59 bra 	$L__BB0_111;
	ld.global.u32 	%r942, [%rd8+300];
	xor.b32  	%r1307, %r1307, %r942;
	ld.global.u32 	%r943, [%rd8+304];
	xor.b32  	%r1306, %r1306, %r943;
	ld.global.u32 	%r944, [%rd8+308];
	xor.b32  	%r1305, %r1305, %r944;
	ld.global.u32 	%r945, [%rd8+312];
	xor.b32  	%r1304, %r1304, %r945;
	ld.global.u32 	%r946, [%rd8+316];
	xor.b32  	%r1303, %r1303, %r946;
$L__BB0_111:
	add.s32 	%r1302, %r1302, 16;
	setp.ne.s32 	%p60, %r1302, 32;
	@%p60 bra 	$L__BB0_79;
	mad.lo.s32 	%r947, %r1296, -31, %r362;
	add.s32 	%r1296, %r947, 1;
	setp.ne.s32 	%p61, %r1296, 5;
	@%p61 bra 	$L__BB0_78;
	st.local.u32 	[%rd1+4], %r1307;
	st.local.v2.u32 	[%rd1+8], {%r1306, %r1305};
	st.local.v2.u32 	[%rd1+16], {%r1304, %r1303};
$L__BB0_114:
	shr.u64 	%rd41, %rd3, 2;
	add.s32 	%r1106, %r1106, 1;
	setp.gt.u64 	%p62, %rd3, 3;
	@%p62 bra 	$L__BB0_2;
$L__BB0_115:
	ld.param.u32 	%r1102, [_Z7feynmaniPfS_iiiffiii_param_9];
	mov.b32 	%r948, 0;
	st.local.v2.u32 	[%rd1+24], {%r948, %r948};
	st.local.u32 	[%rd1+32], %r948;
	mov.b64 	%rd25, 0;
	st.local.u64 	[%rd1+40], %rd25;
	setp.lt.s32 	%p63, %r1102, 1;
	@%p63 bra 	$L__BB0_177;
	neg.f32 	%f1, %f84;
	cvt.rn.f32.s32 	%f2, %r585;
	cvt.rn.f32.s32 	%f3, %r586;
	cvt.rn.f32.s32 	%f4, %r587;
	cvt.f64.f32 	%fd5, %f2;
	rcp.rn.f64 	%fd6, %fd5;
	div.rn.f64 	%fd1, %fd6, %fd5;
	cvt.f64.f32 	%fd7, %f3;
	rcp.rn.f64 	%fd8, %fd7;
	div.rn.f64 	%fd2, %fd8, %fd7;
	cvt.f64.f32 	%fd9, %f4;
	rcp.rn.f64 	%fd10, %fd9;
	div.rn.f64 	%fd3, %fd10, %fd9;
	cvt.f64.f32 	%fd11, %f83;
	mul.f64 	%fd4, %fd11, 0d3FE0000000000000;
	mov.b32 	%r1383, 0;
	mov.u32 	%r950, %ctaid.x;
$L__BB0_117:
	ld.param.u32 	%r1104, [_Z7feynmaniPfS_iiiffiii_param_10];
	ld.param.u64 	%rd39, [_Z7feynmaniPfS_iiiffiii_param_2];
	ld.param.u64 	%rd38, [_Z7feynmaniPfS_iiiffiii_param_1];
	setp.ne.s32 	%p64, %r1, 0;
	mad.lo.s32 	%r951, %r1383, %r1104, %r950;
	mul.lo.s32 	%r952, %r951, 3;
	cvta.to.global.u64 	%rd26, %rd38;
	mul.wide.u32 	%rd27, %r952, 4;
	add.s64 	%rd28, %rd26, %rd27;
	ld.global.f32 	%f5, [%rd28];
	add.s32 	%r953, %r952, 1;
	mul.wide.u32 	%rd29, %r953, 4;
	add.s64 	%rd30, %rd26, %rd29;
	ld.global.f32 	%f6, [%rd30];
	add.s32 	%r954, %r952, 2;
	mul.wide.u32 	%rd31, %r954, 4;
	add.s64 	%rd32, %rd26, %rd31;
	ld.global.f32 	%f7, [%rd32];
	cvta.to.global.u64 	%rd33, %rd39;
	mul.wide.u32 	%rd34, %r951, 4;
	add.s64 	%rd10, %rd33, %rd34;
	@%p64 bra 	$L__BB0_119;
	mov.b32 	%r955, 0;
	st.global.u32 	[%rd10], %r955;
$L__BB0_119:
	ld.param.u32 	%r1100, [_Z7feynmaniPfS_iiiffiii_param_0];
	setp.ge.s32 	%p65, %r1, %r1100;
	mov.f32 	%f648, 0f00000000;
	@%p65 bra 	$L__BB0_176;
	ld.local.v2.u32 	{%r1391, %r1414}, [%rd1];
	ld.local.v2.u32 	{%r1402, %r1394}, [%rd1+8];
	ld.local.v2.u32 	{%r1393, %r1392}, [%rd1+16];
	mov.f32 	%f648, 0f00000000;
	mov.u32 	%r1390, %r1;
$L__BB0_121:
	mov.f32 	%f632, 0f3F800000;
	mov.f32 	%f633, %f7;
	mov.f32 	%f634, %f6;
	mov.f32 	%f635, %f5;
$L__BB0_122:
	shr.u32 	%r956, %r1414, 2;
	xor.b32  	%r957, %r956, %r1414;
	shl.b32 	%r958, %r1392, 4;
	shl.b32 	%r959, %r957, 1;
	xor.b32  	%r960, %r959, %r958;
	xor.b32  	%r961, %r960, %r957;
	xor.b32  	%r552, %r961, %r1392;
	add.s32 	%r1397, %r1391, 362437;
	add.s32 	%r962, %r552, %r1397;
	cvt.rn.f32.u32 	%f89, %r962;
	fma.rn.f32 	%f90, %f89, 0f2F800000, 0f2F000000;
	cvt.f64.f32 	%fd12, %f90;
	setp.geu.f64 	%p66, %fd12, 0d3FD5555555555555;
	mov.f32 	%f636, 0f00000000;
	mov.u32 	%r1398, %r552;
	mov.u32 	%r1399, %r1392;
	mov.u32 	%r1400, %r1393;
	mov.u32 	%r1408, %r1394;
	@%p66 bra 	$L__BB0_124;
	shr.u32 	%r963, %r1402, 2;
	xor.b32  	%r964, %r963, %r1402;
	shl.b32 	%r965, %r552, 4;
	shl.b32 	%r966, %r964, 1;
	xor.b32  	%r967, %r966, %r965;
	xor.b32  	%r968, %r967, %r964;
	xor.b32  	%r1398, %r968, %r552;
	add.s32 	%r1397, %r1391, 724874;
	add.s32 	%r969, %r1398, %r1397;
	cvt.rn.f32.u32 	%f91, %r969;
	fma.rn.f32 	%f92, %f91, 0f2F800000, 0f2F000000;
	add.f32 	%f93, %f92, 0fBF000000;
	setp.lt.f32 	%p67, %f93, 0f00000000;
	selp.f32 	%f636, %f1, %f84, %p67;
	mov.u32 	%r1399, %r552;
	mov.u32 	%r1400, %r1392;
	mov.u32 	%r1408, %r1393;
	mov.u32 	%r1402, %r1394;
$L__BB0_124:
	shr.u32 	%r970, %r1402, 2;
	xor.b32  	%r971, %r970, %r1402;
	shl.b32 	%r972, %r1398, 4;
	shl.b32 	%r973, %r971, 1;
	xor.b32  	%r974, %r973, %r972;
	xor.b32  	%r975, %r974, %r971;
	xor.b32  	%r562, %r975, %r1398;
	add.s32 	%r1403, %r1397, 362437;
	add.s32 	%r976, %r562, %r1403;
	cvt.rn.f32.u32 	%f95, %r976;
	fma.rn.f32 	%f96, %f95, 0f2F800000, 0f2F000000;
	cvt.f64.f32 	%fd13, %f96;
	setp.geu.f64 	%p68, %fd13, 0d3FD5555555555555;
	mov.f32 	%f637, 0f00000000;
	mov.u32 	%r1404, %r562;
	mov.u32 	%r1405, %r1398;
	mov.u32 	%r1406, %r1399;
	mov.u32 	%r1414, %r1400;
	@%p68 bra 	$L__BB0_126;
	shr.u32 	%r977, %r1408, 2;
	xor.b32  	%r978, %r977, %r1408;
	shl.b32 	%r979, %r562, 4;
	shl.b32 	%r980, %r978, 1;
	xor.b32  	%r981, %r980, %r979;
	xor.b32  	%r982, %r981, %r978;
	xor.b32  	%r1404, %r982, %r562;
	add.s32 	%r1403, %r1397, 724874;
	add.s32 	%r983, %r1404, %r1403;
	cvt.rn.f32.u32 	%f97, %r983;
	fma.rn.f32 	%f98, %f97, 0f2F800000, 0f2F000000;
	add.f32 	%f99, %f98, 0fBF000000;
	setp.lt.f32 	%p69, %f99, 0f00000000;
	selp.f32 	%f637, %f1, %f84, %p69;
	mov.u32 	%r1405, %r562;
	mov.u32 	%r1406, %r1398;
	mov.u32 	%r1414, %r1399;
	mov.u32 	%r1408, %r1400;
$L__BB0_126:
	shr.u32 	%r984, %r1408, 2;
	xor.b32  	%r985, %r984, %r1408;
	shl.b32 	%r986, %r1404, 4;
	shl.b32 	%r987, %r985, 1;
	xor.b32  	%r988, %r987, %r986;
	xor.b32  	%r989, %r988, %r985;
	xor.b32  	%r572, %r989, %r1404;
	add.s32 	%r1391, %r1403, 362437;
	add.s32 	%r990, %r572, %r1391;
	cvt.rn.f32.u32 	%f101, %r990;
	fma.rn.f32 	%f102, %f101, 0f2F800000, 0f2F000000;
	cvt.f64.f32 	%fd14, %f102;
	setp.geu.f64 	%p70, %fd14, 0d3FD5555555555555;
	mov.f32 	%f638, 0f00000000;
	mov.u32 	%r1392, %r572;
	mov.u32 	%r1393, %r1404;
	mov.u32 	%r1394, %r1405;
	mov.u32 	%r1402, %r1406;
	@%p70 bra 	$L__BB0_128;
	shr.u32 	%r991, %r1414, 2;
	xor.b32  	%r992, %r991, %r1414;
	shl.b32 	%r993, %r572, 4;
	shl.b32 	%r994, %r992, 1;
	xor.b32  	%r995, %r994, %r993;
	xor.b32  	%r996, %r995, %r992;
	xor.b32  	%r1392, %r996, %r572;
	add.s32 	%r1391, %r1403, 724874;
	add.s32 	%r997, %r1392, %r1391;
	cvt.rn.f32.u32 	%f103, %r997;
	fma.rn.f32 	%f104, %f103, 0f2F800000, 0f2F000000;
	add.f32 	%f105, %f104, 0fBF000000;
	setp.lt.f32 	%p71, %f105, 0f00000000;
	selp.f32 	%f638, %f1, %f84, %p71;
	mov.u32 	%r1393, %r572;
	mov.u32 	%r1394, %r1404;
	mov.u32 	%r1402, %r1405;
	mov.u32 	%r1414, %r1406;
$L__BB0_128:
	div.rn.f32 	%f107, %f635, %f2;
	div.rn.f32 	%f19, %f107, %f2;
	abs.f32 	%f20, %f19;
	setp.eq.f32 	%p72, %f19, 0f3F800000;
	mov.f32 	%f639, 0f3F800000;
	@%p72 bra 	$L__BB0_133;
	setp.num.f32 	%p73, %f20, %f20;
	@%p73 bra 	$L__BB0_131;
	mov.f32 	%f163, 0f40000000;
	add.rn.f32 	%f639, %f19, %f163;
	bra.uni 	$L__BB0_133;
$L__BB0_131:
	setp.lt.f32 	%p74, %f20, 0f00800000;
	mul.f32 	%f108, %f20, 0f4B800000;
	selp.f32 	%f109, %f108, %f20, %p74;
	mov.b32 	%r998, %f109;
	add.s32 	%r999, %r998, -1060439283;
	and.b32  	%r1000, %r999, -8388608;
	sub.s32 	%r1001, %r998, %r1000;
	mov.b32 	%f110, %r1001;
	cvt.rn.f32.s32 	%f111, %r1000;
	selp.f32 	%f112, 0fC1C00000, 0f00000000, %p74;
	fma.rn.f32 	%f113, %f111, 0f34000000, %f112;
	add.f32 	%f114, %f110, 0fBF800000;
	add.f32 	%f115, %f110, 0f3F800000;
	rcp.approx.ftz.f32 	%f116, %f115;
	add.f32 	%f117, %f114, %f114;
	mul.f32 	%f118, %f117, %f116;
	mul.f32 	%f119, %f118, %f118;
	neg.f32 	%f120, %f118;
	sub.f32 	%f121, %f114, %f118;
	add.f32 	%f122, %f121, %f121;
	fma.rn.f32 	%f123, %f120, %f114, %f122;
	mul.rn.f32 	%f124, %f116, %f123;
	fma.rn.f32 	%f125, %f119, 0f3A2C32E4, 0f3B52E7DB;
	fma.rn.f32 	%f126, %f125, %f119, 0f3C93BB73;
	fma.rn.f32 	%f127, %f126, %f119, 0f3DF6384F;
	mul.rn.f32 	%f128, %f127, %f119;
	fma.rn.f32 	%f129, %f118, 0f3FB8AA3B, %f113;
	mul.f32 	%f130, %f128, 0f40400000;
	sub.f32 	%f131, %f113, %f129;
	fma.rn.f32 	%f132, %f118, 0f3FB8AA3B, %f131;
	fma.rn.f32 	%f133, %f124, 0f3FB8AA3B, %f132;
	fma.rn.f32 	%f134, %f118, 0f32A55E34, %f133;
	fma.rn.f32 	%f135, %f130, %f124, %f134;
	fma.rn.f32 	%f136, %f128, %f118, %f135;
	add.rn.f32 	%f137, %f129, %f136;
	mov.f32 	%f138, 0f40000000;
	mul.rn.f32 	%f139, %f137, %f138;
	cvt.rni.f32.f32 	%f140, %f139;
	sub.f32 	%f141, %f139, %f140;
	neg.f32 	%f142, %f139;
	fma.rn.f32 	%f143, %f137, 0f40000000, %f142;
	neg.f32 	%f144, %f129;
	add.rn.f32 	%f145, %f137, %f144;
	neg.f32 	%f146, %f145;
	add.rn.f32 	%f147, %f136, %f146;
	fma.rn.f32 	%f148, %f147, 0f40000000, %f143;
	add.f32 	%f149, %f141, %f148;
	setp.gt.f32 	%p75, %f140, 0f00000000;
	selp.b32 	%r1002, 0, -2097152000, %p75;
	setp.neu.f32 	%p76, %f19, 0f00000000;
	setp.neu.f32 	%p77, %f20, 0f7F800000;
	setp.lt.f32 	%p78, %f139, 0f00000000;
	selp.f32 	%f150, 0f00000000, 0f7F800000, %p78;
	abs.f32 	%f151, %f139;
	setp.gt.f32 	%p79, %f151, 0f43180000;
	cvt.rzi.s32.f32 	%r1003, %f140;
	shl.b32 	%r1004, %r1003, 23;
	sub.s32 	%r1005, %r1004, %r1002;
	mov.b32 	%f152, %r1005;
	add.s32 	%r1006, %r1002, 2130706432;
	mov.b32 	%f153, %r1006;
	fma.rn.f32 	%f154, %f149, 0f391FCB8E, 0f3AAF85ED;
	fma.rn.f32 	%f155, %f154, %f149, 0f3C1D9856;
	fma.rn.f32 	%f156, %f155, %f149, 0f3D6357BB;
	fma.rn.f32 	%f157, %f156, %f149, 0f3E75FDEC;
	fma.rn.f32 	%f158, %f157, %f149, 0f3F317218;
	fma.rn.f32 	%f159, %f158, %f149, 0f3F800000;
	mul.f32 	%f160, %f159, %f153;
	mul.f32 	%f161, %f160, %f152;
	selp.f32 	%f639, %f150, %f161, %p79;
	and.pred  	%p80, %p76, %p77;
	@%p80 bra 	$L__BB0_133;
	add.f32 	%f162, %f19, %f19;
	mov.b32 	%r1007, %f162;
	and.b32  	%r1008, %r1007, 2147483647;
	mov.b32 	%f639, %r1008;
$L__BB0_133:
	div.rn.f32 	%f165, %f634, %f3;
	div.rn.f32 	%f25, %f165, %f3;
	abs.f32 	%f26, %f25;
	setp.eq.f32 	%p81, %f25, 0f3F800000;
	mov.f32 	%f640, 0f3F800000;
	@%p81 bra 	$L__BB0_138;
	setp.num.f32 	%p82, %f26, %f26;
	@%p82 bra 	$L__BB0_136;
	mov.f32 	%f221, 0f40000000;
	add.rn.f32 	%f640, %f25, %f221;
	bra.uni 	$L__BB0_138;
$L__BB0_136:
	setp.lt.f32 	%p83, %f26, 0f00800000;
	mul.f32 	%f166, %f26, 0f4B800000;
	selp.f32 	%f167, %f166, %f26, %p83;
	mov.b32 	%r1009, %f167;
	add.s32 	%r1010, %r1009, -1060439283;
	and.b32  	%r1011, %r1010, -8388608;
	sub.s32 	%r1012, %r1009, %r1011;
	mov.b32 	%f168, %r1012;
	cvt.rn.f32.s32 	%f169, %r1011;
	selp.f32 	%f170, 0fC1C00000, 0f00000000, %p83;
	fma.rn.f32 	%f171, %f169, 0f34000000, %f170;
	add.f32 	%f172, %f168, 0fBF800000;
	add.f32 	%f173, %f168, 0f3F800000;
	rcp.approx.ftz.f32 	%f174, %f173;
	add.f32 	%f175, %f172, %f172;
	mul.f32 	%f176, %f175, %f174;
	mul.f32 	%f177, %f176, %f176;
	neg.f32 	%f178, %f176;
	sub.f32 	%f179, %f172, %f176;
	add.f32 	%f180, %f179, %f179;
	fma.rn.f32 	%f181, %f178, %f172, %f180;
	mul.rn.f32 	%f182, %f174, %f181;
	fma.rn.f32 	%f183, %f177, 0f3A2C32E4, 0f3B52E7DB;
	fma.rn.f32 	%f184, %f183, %f177, 0f3C93BB73;
	fma.rn.f32 	%f185, %f184, %f177, 0f3DF6384F;
	mul.rn.f32 	%f186, %f185, %f177;
	fma.rn.f32 	%f187, %f176, 0f3FB8AA3B, %f171;
	mul.f32 	%f188, %f186, 0f40400000;
	sub.f32 	%f189, %f171, %f187;
	fma.rn.f32 	%f190, %f176, 0f3FB8AA3B, %f189;
	fma.rn.f32 	%f191, %f182, 0f3FB8AA3B, %f190;
	fma.rn.f32 	%f192, %f176, 0f32A55E34, %f191;
	fma.rn.f32 	%f193, %f188, %f182, %f192;
	fma.rn.f32 	%f194, %f186, %f176, %f193;
	add.rn.f32 	%f195, %f187, %f194;
	mov.f32 	%f196, 0f40000000;
	mul.rn.f32 	%f197, %f195, %f196;
	cvt.rni.f32.f32 	%f198, %f197;
	sub.f32 	%f199, %f197, %f198;
	neg.f32 	%f200, %f197;
	fma.rn.f32 	%f201, %f195, 0f40000000, %f200;
	neg.f32 	%f202, %f187;
	add.rn.f32 	%f203, %f195, %f202;
	neg.f32 	%f204, %f203;
	add.rn.f32 	%f205, %f194, %f204;
	fma.rn.f32 	%f206, %f205, 0f40000000, %f201;
	add.f32 	%f207, %f199, %f206;
	setp.gt.f32 	%p84, %f198, 0f00000000;
	selp.b32 	%r1013, 0, -2097152000, %p84;
	setp.neu.f32 	%p85, %f25, 0f00000000;
	setp.neu.f32 	%p86, %f26, 0f7F800000;
	setp.lt.f32 	%p87, %f197, 0f00000000;
	selp.f32 	%f208, 0f00000000, 0f7F800000, %p87;
	abs.f32 	%f209, %f197;
	setp.gt.f32 	%p88, %f209, 0f43180000;
	cvt.rzi.s32.f32 	%r1014, %f198;
	shl.b32 	%r1015, %r1014, 23;
	sub.s32 	%r1016, %r1015, %r1013;
	mov.b32 	%f210, %r1016;
	add.s32 	%r1017, %r1013, 2130706432;
	mov.b32 	%f211, %r1017;
	fma.rn.f32 	%f212, %f207, 0f391FCB8E, 0f3AAF85ED;
	fma.rn.f32 	%f213, %f212, %f207, 0f3C1D9856;
	fma.rn.f32 	%f214, %f213, %f207, 0f3D6357BB;
	fma.rn.f32 	%f215, %f214, %f207, 0f3E75FDEC;
	fma.rn.f32 	%f216, %f215, %f207, 0f3F317218;
	fma.rn.f32 	%f217, %f216, %f207, 0f3F800000;
	mul.f32 	%f218, %f217, %f211;
	mul.f32 	%f219, %f218, %f210;
	selp.f32 	%f640, %f208, %f219, %p88;
	and.pred  	%p89, %p85, %p86;
	@%p89 bra 	$L__BB0_138;
	add.f32 	%f220, %f25, %f25;
	mov.b32 	%r1018, %f220;
	and.b32  	%r1019, %r1018, 2147483647;
	mov.b32 	%f640, %r1019;
$L__BB0_138:
	add.f32 	%f31, %f639, %f640;
	div.rn.f32 	%f223, %f633, %f4;
	div.rn.f32 	%f32, %f223, %f4;
	abs.f32 	%f33, %f32;
	setp.eq.f32 	%p90, %f32, 0f3F800000;
	mov.f32 	%f641, 0f3F800000;
	@%p90 bra 	$L__BB0_143;
	setp.num.f32 	%p91, %f33, %f33;
	@%p91 bra 	$L__BB0_141;
	mov.f32 	%f279, 0f40000000;
	add.rn.f32 	%f641, %f32, %f279;
	bra.uni 	$L__BB0_143;
$L__BB0_141:
	setp.lt.f32 	%p92, %f33, 0f00800000;
	mul.f32 	%f224, %f33, 0f4B800000;
	selp.f32 	%f225, %f224, %f33, %p92;
	mov.b32 	%r1020, %f225;
	add.s32 	%r1021, %r1020, -1060439283;
	and.b32  	%r1022, %r1021, -8388608;
	sub.s32 	%r1023, %r1020, %r1022;
	mov.b32 	%f226, %r1023;
	cvt.rn.f32.s32 	%f227, %r1022;
	selp.f32 	%f228, 0fC1C00000, 0f00000000, %p92;
	fma.rn.f32 	%f229, %f227, 0f34000000, %f228;
	add.f32 	%f230, %f226, 0fBF800000;
	add.f32 	%f231, %f226, 0f3F800000;
	rcp.approx.ftz.f32 	%f232, %f231;
	add.f32 	%f233, %f230, %f230;
	mul.f32 	%f234, %f233, %f232;
	mul.f32 	%f235, %f234, %f234;
	neg.f32 	%f236, %f234;
	sub.f32 	%f237, %f230, %f234;
	add.f32 	%f238, %f237, %f237;
	fma.rn.f32 	%f239, %f236, %f230, %f238;
	mul.rn.f32 	%f240, %f232, %f239;
	fma.rn.f32 	%f241, %f235, 0f3A2C32E4, 0f3B52E7DB;
	fma.rn.f32 	%f242, %f241, %f235, 0f3C93BB73;
	fma.rn.f32 	%f243, %f242, %f235, 0f3DF6384F;
	mul.rn.f32 	%f244, %f243, %f235;
	fma.rn.f32 	%f245, %f234, 0f3FB8AA3B, %f229;
	mul.f32 	%f246, %f244, 0f40400000;
	sub.f32 	%f247, %f229, %f245;
	fma.rn.f32 	%f248, %f234, 0f3FB8AA3B, %f247;
	fma.rn.f32 	%f249, %f240, 0f3FB8AA3B, %f248;
	fma.rn.f32 	%f250, %f234, 0f32A55E34, %f249;
	fma.rn.f32 	%f251, %f246, %f240, %f250;
	fma.rn.f32 	%f252, %f244, %f234, %f251;
	add.rn.f32 	%f253, %f245, %f252;
	mov.f32 	%f254, 0f40000000;
	mul.rn.f32 	%f255, %f253, %f254;
	cvt.rni.f32.f32 	%f256, %f255;
	sub.f32 	%f257, %f255, %f256;
	neg.f32 	%f258, %f255;
	fma.rn.f32 	%f259, %f253, 0f40000000, %f258;
	neg.f32 	%f260, %f245;
	add.rn.f32 	%f261, %f253, %f260;
	neg.f32 	%f262, %f261;
	add.rn.f32 	%f263, %f252, %f262;
	fma.rn.f32 	%f264, %f263, 0f40000000, %f259;
	add.f32 	%f265, %f257, %f264;
	setp.gt.f32 	%p93, %f256, 0f00000000;
	selp.b32 	%r1024, 0, -2097152000, %p93;
	setp.neu.f32 	%p94, %f32, 0f00000000;
	setp.neu.f32 	%p95, %f33, 0f7F800000;
	setp.lt.f32 	%p96, %f255, 0f00000000;
	selp.f32 	%f266, 0f00000000, 0f7F800000, %p96;
	abs.f32 	%f267, %f255;
	setp.gt.f32 	%p97, %f267, 0f43180000;
	cvt.rzi.s32.f32 	%r1025, %f256;
	shl.b32 	%r1026, %r1025, 23;
	sub.s32 	%r1027, %r1026, %r1024;
	mov.b32 	%f268, %r1027;
	add.s32 	%r1028, %r1024, 2130706432;
	mov.b32 	%f269, %r1028;
	fma.rn.f32 	%f270, %f265, 0f391FCB8E, 0f3AAF85ED;
	fma.rn.f32 	%f271, %f270, %f265, 0f3C1D9856;
	fma.rn.f32 	%f272, %f271, %f265, 0f3D6357BB;
	fma.rn.f32 	%f273, %f272, %f265, 0f3E75FDEC;
	fma.rn.f32 	%f274, %f273, %f265, 0f3F317218;
	fma.rn.f32 	%f275, %f274, %f265, 0f3F800000;
	mul.f32 	%f276, %f275, %f269;
	mul.f32 	%f277, %f276, %f268;
	selp.f32 	%f641, %f266, %f277, %p97;
	and.pred  	%p98, %p94, %p95;
	@%p98 bra 	$L__BB0_143;
	add.f32 	%f278, %f32, %f32;
	mov.b32 	%r1029, %f278;
	and.b32  	%r1030, %r1029, 2147483647;
	mov.b32 	%f641, %r1030;
$L__BB0_143:
	add.f32 	%f281, %f31, %f641;
	cvt.f64.f32 	%fd15, %f281;
	fma.rn.f64 	%fd16, %fd15, 0d4000000000000000, %fd1;
	add.f64 	%fd17, %fd2, %fd16;
	add.f64 	%fd18, %fd3, %fd17;
	cvt.rn.f32.f64 	%f38, %fd18;
	add.f32 	%f635, %f635, %f636;
	add.f32 	%f634, %f634, %f637;
	add.f32 	%f633, %f633, %f638;
	div.rn.f32 	%f42, %f635, %f2;
	div.rn.f32 	%f43, %f42, %f2;
	abs.f32 	%f44, %f43;
	setp.eq.f32 	%p99, %f43, 0f3F800000;
	mov.f32 	%f642, 0f3F800000;
	@%p99 bra 	$L__BB0_148;
	setp.num.f32 	%p100, %f44, %f44;
	@%p100 bra 	$L__BB0_146;
	mov.f32 	%f337, 0f40000000;
	add.rn.f32 	%f642, %f43, %f337;
	bra.uni 	$L__BB0_148;
$L__BB0_146:
	setp.lt.f32 	%p101, %f44, 0f00800000;
	mul.f32 	%f282, %f44, 0f4B800000;
	selp.f32 	%f283, %f282, %f44, %p101;
	mov.b32 	%r1031, %f283;
	add.s32 	%r1032, %r1031, -1060439283;
	and.b32  	%r1033, %r1032, -8388608;
	sub.s32 	%r1034, %r1031, %r1033;
	mov.b32 	%f284, %r1034;
	cvt.rn.f32.s32 	%f285, %r1033;
	selp.f32 	%f286, 0fC1C00000, 0f00000000, %p101;
	fma.rn.f32 	%f287, %f285, 0f34000000, %f286;
	add.f32 	%f288, %f284, 0fBF800000;
	add.f32 	%f289, %f284, 0f3F800000;
	rcp.approx.ftz.f32 	%f290, %f289;
	add.f32 	%f291, %f288, %f288;
	mul.f32 	%f292, %f291, %f290;
	mul.f32 	%f293, %f292, %f292;
	neg.f32 	%f294, %f292;
	sub.f32 	%f295, %f288, %f292;
	add.f32 	%f296, %f295, %f295;
	fma.rn.f32 	%f297, %f294, %f288, %f296;
	mul.rn.f32 	%f298, %f290, %f297;
	fma.rn.f32 	%f299, %f293, 0f3A2C32E4, 0f3B52E7DB;
	fma.rn.f32 	%f300, %f299, %f293, 0f3C93BB73;
	fma.rn.f32 	%f301, %f300, %f293, 0f3DF6384F;
	mul.rn.f32 	%f302, %f301, %f293;
	fma.rn.f32 	%f303, %f292, 0f3FB8AA3B, %f287;
	mul.f32 	%f304, %f302, 0f40400000;
	sub.f32 	%f305, %f287, %f303;
	fma.rn.f32 	%f306, %f292, 0f3FB8AA3B, %f305;
	fma.rn.f32 	%f307, %f298, 0f3FB8AA3B, %f306;
	fma.rn.f32 	%f308, %f292, 0f32A55E34, %f307;
	fma.rn.f32 	%f309, %f304, %f298, %f308;
	fma.rn.f32 	%f310, %f302, %f292, %f309;
	add.rn.f32 	%f311, %f303, %f310;
	mov.f32 	%f312, 0f40000000;
	mul.rn.f32 	%f313, %f311, %f312;
	cvt.rni.f32.f32 	%f314, %f313;
	sub.f32 	%f315, %f313, %f314;
	neg.f32 	%f316, %f313;
	fma.rn.f32 	%f317, %f311, 0f40000000, %f316;
	neg.f32 	%f318, %f303;
	add.rn.f32 	%f319, %f311, %f318;
	neg.f32 	%f320, %f319;
	add.rn.f32 	%f321, %f310, %f320;
	fma.rn.f32 	%f322, %f321, 0f40000000, %f317;
	add.f32 	%f323, %f315, %f322;
	setp.gt.f32 	%p102, %f314, 0f00000000;
	selp.b32 	%r1035, 0, -2097152000, %p102;
	setp.neu.f32 	%p103, %f43, 0f00000000;
	setp.neu.f32 	%p104, %f44, 0f7F800000;
	setp.lt.f32 	%p105, %f313, 0f00000000;
	selp.f32 	%f324, 0f00000000, 0f7F800000, %p105;
	abs.f32 	%f325, %f313;
	setp.gt.f32 	%p106, %f325, 0f43180000;
	cvt.rzi.s32.f32 	%r1036, %f314;
	shl.b32 	%r1037, %r1036, 23;
	sub.s32 	%r1038, %r1037, %r1035;
	mov.b32 	%f326, %r1038;
	add.s32 	%r1039, %r1035, 2130706432;
	mov.b32 	%f327, %r1039;
	fma.rn.f32 	%f328, %f323, 0f391FCB8E, 0f3AAF85ED;
	fma.rn.f32 	%f329, %f328, %f323, 0f3C1D9856;
	fma.rn.f32 	%f330, %f329, %f323, 0f3D6357BB;
	fma.rn.f32 	%f331, %f330, %f323, 0f3E75FDEC;
	fma.rn.f32 	%f332, %f331, %f323, 0f3F317218;
	fma.rn.f32 	%f333, %f332, %f323, 0f3F800000;
	mul.f32 	%f334, %f333, %f327;
	mul.f32 	%f335, %f334, %f326;
	selp.f32 	%f642, %f324, %f335, %p106;
	and.pred  	%p107, %p103, %p104;
	@%p107 bra 	$L__BB0_148;
	add.f32 	%f336, %f43, %f43;
	mov.b32 	%r1040, %f336;
	and.b32  	%r1041, %r1040, 2147483647;
	mov.b32 	%f642, %r1041;
$L__BB0_148:
	div.rn.f32 	%f49, %f634, %f3;
	div.rn.f32 	%f50, %f49, %f3;
	abs.f32 	%f51, %f50;
	setp.eq.f32 	%p108, %f50, 0f3F800000;
	mov.f32 	%f643, 0f3F800000;
	@%p108 bra 	$L__BB0_153;
	setp.num.f32 	%p109, %f51, %f51;
	@%p109 bra 	$L__BB0_151;
	mov.f32 	%f394, 0f40000000;
	add.rn.f32 	%f643, %f50, %f394;
	bra.uni 	$L__BB0_153;
$L__BB0_151:
	setp.lt.f32 	%p110, %f51, 0f00800000;
	mul.f32 	%f339, %f51, 0f4B800000;
	selp.f32 	%f340, %f339, %f51, %p110;
	mov.b32 	%r1042, %f340;
	add.s32 	%r1043, %r1042, -1060439283;
	and.b32  	%r1044, %r1043, -8388608;
	sub.s32 	%r1045, %r1042, %r1044;
	mov.b32 	%f341, %r1045;
	cvt.rn.f32.s32 	%f342, %r1044;
	selp.f32 	%f343, 0fC1C00000, 0f00000000, %p110;
	fma.rn.f32 	%f344, %f342, 0f34000000, %f343;
	add.f32 	%f345, %f341, 0fBF800000;
	add.f32 	%f346, %f341, 0f3F800000;
	rcp.approx.ftz.f32 	%f347, %f346;
	add.f32 	%f348, %f345, %f345;
	mul.f32 	%f349, %f348, %f347;
	mul.f32 	%f350, %f349, %f349;
	neg.f32 	%f351, %f349;
	sub.f32 	%f352, %f345, %f349;
	add.f32 	%f353, %f352, %f352;
	fma.rn.f32 	%f354, %f351, %f345, %f353;
	mul.rn.f32 	%f355, %f347, %f354;
	fma.rn.f32 	%f356, %f350, 0f3A2C32E4, 0f3B52E7DB;
	fma.rn.f32 	%f357, %f356, %f350, 0f3C93BB73;
	fma.rn.f32 	%f358, %f357, %f350, 0f3DF6384F;
	mul.rn.f32 	%f359, %f358, %f350;
	fma.rn.f32 	%f360, %f349, 0f3FB8AA3B, %f344;
	mul.f32 	%f361, %f359, 0f40400000;
	sub.f32 	%f362, %f344, %f360;
	fma.rn.f32 	%f363, %f349, 0f3FB8AA3B, %f362;
	fma.rn.f32 	%f364, %f355, 0f3FB8AA3B, %f363;
	fma.rn.f32 	%f365, %f349, 0f32A55E34, %f364;
	fma.rn.f32 	%f366, %f361, %f355, %f365;
	fma.rn.f32 	%f367, %f359, %f349, %f366;
	add.rn.f32 	%f368, %f360, %f367;
	mov.f32 	%f369, 0f40000000;
	mul.rn.f32 	%f370, %f368, %f369;
	cvt.rni.f32.f32 	%f371, %f370;
	sub.f32 	%f372, %f370, %f371;
	neg.f32 	%f373, %f370;
	fma.rn.f32 	%f374, %f368, 0f40000000, %f373;
	neg.f32 	%f375, %f360;
	add.rn.f32 	%f376, %f368, %f375;
	neg.f32 	%f377, %f376;
	add.rn.f32 	%f378, %f367, %f377;
	fma.rn.f32 	%f379, %f378, 0f40000000, %f374;
	add.f32 	%f380, %f372, %f379;
	setp.gt.f32 	%p111, %f371, 0f00000000;
	selp.b32 	%r1046, 0, -2097152000, %p111;
	setp.neu.f32 	%p112, %f50, 0f00000000;
	setp.neu.f32 	%p113, %f51, 0f7F800000;
	setp.lt.f32 	%p114, %f370, 0f00000000;
	selp.f32 	%f381, 0f00000000, 0f7F800000, %p114;
	abs.f32 	%f382, %f370;
	setp.gt.f32 	%p115, %f382, 0f43180000;
	cvt.rzi.s32.f32 	%r1047, %f371;
	shl.b32 	%r1048, %r1047, 23;
	sub.s32 	%r1049, %r1048, %r1046;
	mov.b32 	%f383, %r1049;
	add.s32 	%r1050, %r1046, 2130706432;
	mov.b32 	%f384, %r1050;
	fma.rn.f32 	%f385, %f380, 0f391FCB8E, 0f3AAF85ED;
	fma.rn.f32 	%f386, %f385, %f380, 0f3C1D9856;
	fma.rn.f32 	%f387, %f386, %f380, 0f3D6357BB;
	fma.rn.f32 	%f388, %f387, %f380, 0f3E75FDEC;
	fma.rn.f32 	%f389, %f388, %f380, 0f3F317218;
	fma.rn.f32 	%f390, %f389, %f380, 0f3F800000;
	mul.f32 	%f391, %f390, %f384;
	mul.f32 	%f392, %f391, %f383;
	selp.f32 	%f643, %f381, %f392, %p115;
	and.pred  	%p116, %p112, %p113;
	@%p116 bra 	$L__BB0_153;
	add.f32 	%f393, %f50, %f50;
	mov.b32 	%r1051, %f393;
	and.b32  	%r1052, %r1051, 2147483647;
	mov.b32 	%f643, %r1052;
$L__BB0_153:
	add.f32 	%f56, %f642, %f643;
	div.rn.f32 	%f57, %f633, %f4;
	div.rn.f32 	%f58, %f57, %f4;
	abs.f32 	%f59, %f58;
	setp.eq.f32 	%p117, %f58, 0f3F800000;
	mov.f32 	%f644, 0f3F800000;
	@%p117 bra 	$L__BB0_158;
	setp.num.f32 	%p118, %f59, %f59;
	@%p118 bra 	$L__BB0_156;
	mov.f32 	%f451, 0f40000000;
	add.rn.f32 	%f644, %f58, %f451;
	bra.uni 	$L__BB0_158;
$L__BB0_156:
	setp.lt.f32 	%p119, %f59, 0f00800000;
	mul.f32 	%f396, %f59, 0f4B800000;
	selp.f32 	%f397, %f396, %f59, %p119;
	mov.b32 	%r1053, %f397;
	add.s32 	%r1054, %r1053, -1060439283;
	and.b32  	%r1055, %r1054, -8388608;
	sub.s32 	%r1056, %r1053, %r1055;
	mov.b32 	%f398, %r1056;
	cvt.rn.f32.s32 	%f399, %r1055;
	selp.f32 	%f400, 0fC1C00000, 0f00000000, %p119;
	fma.rn.f32 	%f401, %f399, 0f34000000, %f400;
	add.f32 	%f402, %f398, 0fBF800000;
	add.f32 	%f403, %f398, 0f3F800000;
	rcp.approx.ftz.f32 	%f404, %f403;
	add.f32 	%f405, %f402, %f402;
	mul.f32 	%f406, %f405, %f404;
	mul.f32 	%f407, %f406, %f406;
	neg.f32 	%f408, %f406;
	sub.f32 	%f409, %f402, %f406;
	add.f32 	%f410, %f409, %f409;
	fma.rn.f32 	%f411, %f408, %f402, %f410;
	mul.rn.f32 	%f412, %f404, %f411;
	fma.rn.f32 	%f413, %f407, 0f3A2C32E4, 0f3B52E7DB;
	fma.rn.f32 	%f414, %f413, %f407, 0f3C93BB73;
	fma.rn.f32 	%f415, %f414, %f407, 0f3DF6384F;
	mul.rn.f32 	%f416, %f415, %f407;
	fma.rn.f32 	%f417, %f406, 0f3FB8AA3B, %f401;
	mul.f32 	%f418, %f416, 0f40400000;
	sub.f32 	%f419, %f401, %f417;
	fma.rn.f32 	%f420, %f406, 0f3FB8AA3B, %f419;
	fma.rn.f32 	%f421, %f412, 0f3FB8AA3B, %f420;
	fma.rn.f32 	%f422, %f406, 0f32A55E34, %f421;
	fma.rn.f32 	%f423, %f418, %f412, %f422;
	fma.rn.f32 	%f424, %f416, %f406, %f423;
	add.rn.f32 	%f425, %f417, %f424;
	mov.f32 	%f426, 0f40000000;
	mul.rn.f32 	%f427, %f425, %f426;
	cvt.rni.f32.f32 	%f428, %f427;
	sub.f32 	%f429, %f427, %f428;
	neg.f32 	%f430, %f427;
	fma.rn.f32 	%f431, %f425, 0f40000000, %f430;
	neg.f32 	%f432, %f417;
	add.rn.f32 	%f433, %f425, %f432;
	neg.f32 	%f434, %f433;
	add.rn.f32 	%f435, %f424, %f434;
	fma.rn.f32 	%f436, %f435, 0f40000000, %f431;
	add.f32 	%f437, %f429, %f436;
	setp.gt.f32 	%p120, %f428, 0f00000000;
	selp.b32 	%r1057, 0, -2097152000, %p120;
	setp.neu.f32 	%p121, %f58, 0f00000000;
	setp.neu.f32 	%p122, %f59, 0f7F800000;
	setp.lt.f32 	%p123, %f427, 0f00000000;
	selp.f32 	%f438, 0f00000000, 0f7F800000, %p123;
	abs.f32 	%f439, %f427;
	setp.gt.f32 	%p124, %f439, 0f43180000;
	cvt.rzi.s32.f32 	%r1058, %f428;
	shl.b32 	%r1059, %r1058, 23;
	sub.s32 	%r1060, %r1059, %r1057;
	mov.b32 	%f440, %r1060;
	add.s32 	%r1061, %r1057, 2130706432;
	mov.b32 	%f441, %r1061;
	fma.rn.f32 	%f442, %f437, 0f391FCB8E, 0f3AAF85ED;
	fma.rn.f32 	%f443, %f442, %f437, 0f3C1D9856;
	fma.rn.f32 	%f444, %f443, %f437, 0f3D6357BB;
	fma.rn.f32 	%f445, %f444, %f437, 0f3E75FDEC;
	fma.rn.f32 	%f446, %f445, %f437, 0f3F317218;
	fma.rn.f32 	%f447, %f446, %f437, 0f3F800000;
	mul.f32 	%f448, %f447, %f441;
	mul.f32 	%f449, %f448, %f440;
	selp.f32 	%f644, %f438, %f449, %p124;
	and.pred  	%p125, %p121, %p122;
	@%p125 bra 	$L__BB0_158;
	add.f32 	%f450, %f58, %f58;
	mov.b32 	%r1062, %f450;
	and.b32  	%r1063, %r1062, 2147483647;
	mov.b32 	%f644, %r1063;
$L__BB0_158:
	add.f32 	%f453, %f56, %f644;
	cvt.f64.f32 	%fd19, %f453;
	fma.rn.f64 	%fd20, %fd19, 0d4000000000000000, %fd1;
	add.f64 	%fd21, %fd2, %fd20;
	add.f64 	%fd22, %fd3, %fd21;
	cvt.rn.f32.f64 	%f454, %fd22;
	mul.f32 	%f455, %f83, %f38;
	cvt.f64.f32 	%fd23, %f455;
	mov.f64 	%fd24, 0d3FF0000000000000;
	sub.f64 	%fd25, %fd24, %fd23;
	cvt.f64.f32 	%fd26, %f632;
	mul.f64 	%fd27, %fd25, %fd26;
	cvt.rn.f32.f64 	%f456, %fd27;
	mul.f32 	%f457, %f456, %f454;
	fma.rn.f32 	%f458, %f632, %f38, %f457;
	cvt.f64.f32 	%fd28, %f458;
	mul.f64 	%fd29, %fd4, %fd28;
	sub.f64 	%fd30, %fd26, %fd29;
	cvt.rn.f32.f64 	%f632, %fd30;
	abs.f32 	%f65, %f42;
	setp.eq.f32 	%p126, %f42, 0f3F800000;
	mov.f32 	%f645, 0f3F800000;
	@%p126 bra 	$L__BB0_163;
	setp.num.f32 	%p127, %f65, %f65;
	@%p127 bra 	$L__BB0_161;
	mov.f32 	%f514, 0f40000000;
	add.rn.f32 	%f645, %f42, %f514;
	bra.uni 	$L__BB0_163;
$L__BB0_161:
	setp.lt.f32 	%p128, %f65, 0f00800000;
	mul.f32 	%f459, %f65, 0f4B800000;
	selp.f32 	%f460, %f459, %f65, %p128;
	mov.b32 	%r1064, %f460;
	add.s32 	%r1065, %r1064, -1060439283;
	and.b32  	%r1066, %r1065, -8388608;
	sub.s32 	%r1067, %r1064, %r1066;
	mov.b32 	%f461, %r1067;
	cvt.rn.f32.s32 	%f462, %r1066;
	selp.f32 	%f463, 0fC1C00000, 0f00000000, %p128;
	fma.rn.f32 	%f464, %f462, 0f34000000, %f463;
	add.f32 	%f465, %f461, 0fBF800000;
	add.f32 	%f466, %f461, 0f3F800000;
	rcp.approx.ftz.f32 	%f467, %f466;
	add.f32 	%f468, %f465, %f465;
	mul.f32 	%f469, %f468, %f467;
	mul.f32 	%f470, %f469, %f469;
	neg.f32 	%f471, %f469;
	sub.f32 	%f472, %f465, %f469;
	add.f32 	%f473, %f472, %f472;
	fma.rn.f32 	%f474, %f471, %f465, %f473;
	mul.rn.f32 	%f475, %f467, %f474;
	fma.rn.f32 	%f476, %f470, 0f3A2C32E4, 0f3B52E7DB;
	fma.rn.f32 	%f477, %f476, %f470, 0f3C93BB73;
	fma.rn.f32 	%f478, %f477, %f470, 0f3DF6384F;
	mul.rn.f32 	%f479, %f478, %f470;
	fma.rn.f32 	%f480, %f469, 0f3FB8AA3B, %f464;
	mul.f32 	%f481, %f479, 0f40400000;
	sub.f32 	%f482, %f464, %f480;
	fma.rn.f32 	%f483, %f469, 0f3FB8AA3B, %f482;
	fma.rn.f32 	%f484, %f475, 0f3FB8AA3B, %f483;
	fma.rn.f32 	%f485, %f469, 0f32A55E34, %f484;
	fma.rn.f32 	%f486, %f481, %f475, %f485;
	fma.rn.f32 	%f487, %f479, %f469, %f486;
	add.rn.f32 	%f488, %f480, %f487;
	mov.f32 	%f489, 0f40000000;
	mul.rn.f32 	%f490, %f488, %f489;
	cvt.rni.f32.f32 	%f491, %f490;
	sub.f32 	%f492, %f490, %f491;
	neg.f32 	%f493, %f490;
	fma.rn.f32 	%f494, %f488, 0f40000000, %f493;
	neg.f32 	%f495, %f480;
	add.rn.f32 	%f496, %f488, %f495;
	neg.f32 	%f497, %f496;
	add.rn.f32 	%f498, %f487, %f497;
	fma.rn.f32 	%f499, %f498, 0f40000000, %f494;
	add.f32 	%f500, %f492, %f499;
	setp.gt.f32 	%p129, %f491, 0f00000000;
	selp.b32 	%r1068, 0, -2097152000, %p129;
	setp.neu.f32 	%p130, %f42, 0f00000000;
	setp.neu.f32 	%p131, %f65, 0f7F800000;
	setp.lt.f32 	%p132, %f490, 0f00000000;
	selp.f32 	%f501, 0f00000000, 0f7F800000, %p132;
	abs.f32 	%f502, %f490;
	setp.gt.f32 	%p133, %f502, 0f43180000;
	cvt.rzi.s32.f32 	%r1069, %f491;
	shl.b32 	%r1070, %r1069, 23;
	sub.s32 	%r1071, %r1070, %r1068;
	mov.b32 	%f503, %r1071;
	add.s32 	%r1072, %r1068, 2130706432;
	mov.b32 	%f504, %r1072;
	fma.rn.f32 	%f505, %f500, 0f391FCB8E, 0f3AAF85ED;
	fma.rn.f32 	%f506, %f505, %f500, 0f3C1D9856;
	fma.rn.f32 	%f507, %f506, %f500, 0f3D6357BB;
	fma.rn.f32 	%f508, %f507, %f500, 0f3E75FDEC;
	fma.rn.f32 	%f509, %f508, %f500, 0f3F317218;
	fma.rn.f32 	%f510, %f509, %f500, 0f3F800000;
	mul.f32 	%f511, %f510, %f504;
	mul.f32 	%f512, %f511, %f503;
	selp.f32 	%f645, %f501, %f512, %p133;
	and.pred  	%p134, %p130, %p131;
	@%p134 bra 	$L__BB0_163;
	add.f32 	%f513, %f42, %f42;
	mov.b32 	%r1073, %f513;
	and.b32  	%r1074, %r1073, 2147483647;
	mov.b32 	%f645, %r1074;
$L__BB0_163:
	abs.f32 	%f70, %f49;
	setp.eq.f32 	%p135, %f49, 0f3F800000;
	mov.f32 	%f646, 0f3F800000;
	@%p135 bra 	$L__BB0_168;
	setp.num.f32 	%p136, %f70, %f70;
	@%p136 bra 	$L__BB0_166;
	mov.f32 	%f571, 0f40000000;
	add.rn.f32 	%f646, %f49, %f571;
	bra.uni 	$L__BB0_168;
$L__BB0_166:
	setp.lt.f32 	%p137, %f70, 0f00800000;
	mul.f32 	%f516, %f70, 0f4B800000;
	selp.f32 	%f517, %f516, %f70, %p137;
	mov.b32 	%r1075, %f517;
	add.s32 	%r1076, %r1075, -1060439283;
	and.b32  	%r1077, %r1076, -8388608;
	sub.s32 	%r1078, %r1075, %r1077;
	mov.b32 	%f518, %r1078;
	cvt.rn.f32.s32 	%f519, %r1077;
	selp.f32 	%f520, 0fC1C00000, 0f00000000, %p137;
	fma.rn.f32 	%f521, %f519, 0f34000000, %f520;
	add.f32 	%f522, %f518, 0fBF800000;
	add.f32 	%f523, %f518, 0f3F800000;
	rcp.approx.ftz.f32 	%f524, %f523;
	add.f32 	%f525, %f522, %f522;
	mul.f32 	%f526, %f525, %f524;
	mul.f32 	%f527, %f526, %f526;
	neg.f32 	%f528, %f526;
	sub.f32 	%f529, %f522, %f526;
	add.f32 	%f530, %f529, %f529;
	fma.rn.f32 	%f531, %f528, %f522, %f530;
	mul.rn.f32 	%f532, %f524, %f531;
	fma.rn.f32 	%f533, %f527, 0f3A2C32E4, 0f3B52E7DB;
	fma.rn.f32 	%f534, %f533, %f527, 0f3C93BB73;
	fma.rn.f32 	%f535, %f534, %f527, 0f3DF6384F;
	mul.rn.f32 	%f536, %f535, %f527;
	fma.rn.f32 	%f537, %f526, 0f3FB8AA3B, %f521;
	mul.f32 	%f538, %f536, 0f40400000;
	sub.f32 	%f539, %f521, %f537;
	fma.rn.f32 	%f540, %f526, 0f3FB8AA3B, %f539;
	fma.rn.f32 	%f541, %f532, 0f3FB8AA3B, %f540;
	fma.rn.f32 	%f542, %f526, 0f32A55E34, %f541;
	fma.rn.f32 	%f543, %f538, %f532, %f542;
	fma.rn.f32 	%f544, %f536, %f526, %f543;
	add.rn.f32 	%f545, %f537, %f544;
	mov.f32 	%f546, 0f40000000;
	mul.rn.f32 	%f547, %f545, %f546;
	cvt.rni.f32.f32 	%f548, %f547;
	sub.f32 	%f549, %f547, %f548;
	neg.f32 	%f550, %f547;
	fma.rn.f32 	%f551, %f545, 0f40000000, %f550;
	neg.f32 	%f552, %f537;
	add.rn.f32 	%f553, %f545, %f552;
	neg.f32 	%f554, %f553;
	add.rn.f32 	%f555, %f544, %f554;
	fma.rn.f32 	%f556, %f555, 0f40000000, %f551;
	add.f32 	%f557, %f549, %f556;
	setp.gt.f32 	%p138, %f548, 0f00000000;
	selp.b32 	%r1079, 0, -2097152000, %p138;
	setp.neu.f32 	%p139, %f49, 0f00000000;
	setp.neu.f32 	%p140, %f70, 0f7F800000;
	setp.lt.f32 	%p141, %f547, 0f00000000;
	selp.f32 	%f558, 0f00000000, 0f7F800000, %p141;
	abs.f32 	%f559, %f547;
	setp.gt.f32 	%p142, %f559, 0f43180000;
	cvt.rzi.s32.f32 	%r1080, %f548;
	shl.b32 	%r1081, %r1080, 23;
	sub.s32 	%r1082, %r1081, %r1079;
	mov.b32 	%f560, %r1082;
	add.s32 	%r1083, %r1079, 2130706432;
	mov.b32 	%f561, %r1083;
	fma.rn.f32 	%f562, %f557, 0f391FCB8E, 0f3AAF85ED;
	fma.rn.f32 	%f563, %f562, %f557, 0f3C1D9856;
	fma.rn.f32 	%f564, %f563, %f557, 0f3D6357BB;
	fma.rn.f32 	%f565, %f564, %f557, 0f3E75FDEC;
	fma.rn.f32 	%f566, %f565, %f557, 0f3F317218;
	fma.rn.f32 	%f567, %f566, %f557, 0f3F800000;
	mul.f32 	%f568, %f567, %f561;
	mul.f32 	%f569, %f568, %f560;
	selp.f32 	%f646, %f558, %f569, %p142;
	and.pred  	%p143, %p139, %p140;
	@%p143 bra 	$L__BB0_168;
	add.f32 	%f570, %f49, %f49;
	mov.b32 	%r1084, %f570;
	and.b32  	%r1085, %r1084, 2147483647;
	mov.b32 	%f646, %r1085;
$L__BB0_168:
	add.f32 	%f75, %f645, %f646;
	abs.f32 	%f76, %f57;
	setp.eq.f32 	%p144, %f57, 0f3F800000;
	mov.f32 	%f647, 0f3F800000;
	@%p144 bra 	$L__BB0_173;
	setp.num.f32 	%p145, %f76, %f76;
	@%p145 bra 	$L__BB0_171;
	mov.f32 	%f628, 0f40000000;
	add.rn.f32 	%f647, %f57, %f628;
	bra.uni 	$L__BB0_173;
$L__BB0_171:
	setp.lt.f32 	%p146, %f76, 0f00800000;
	mul.f32 	%f573, %f76, 0f4B800000;
	selp.f32 	%f574, %f573, %f76, %p146;
	mov.b32 	%r1086, %f574;
	add.s32 	%r1087, %r1086, -1060439283;
	and.b32  	%r1088, %r1087, -8388608;
	sub.s32 	%r1089, %r1086, %r1088;
	mov.b32 	%f575, %r1089;
	cvt.rn.f32.s32 	%f576, %r1088;
	selp.f32 	%f577, 0fC1C00000, 0f00000000, %p146;
	fma.rn.f32 	%f578, %f576, 0f34000000, %f577;
	add.f32 	%f579, %f575, 0fBF800000;
	add.f32 	%f580, %f575, 0f3F800000;
	rcp.approx.ftz.f32 	%f581, %f580;
	add.f32 	%f582, %f579, %f579;
	mul.f32 	%f583, %f582, %f581;
	mul.f32 	%f584, %f583, %f583;
	neg.f32 	%f585, %f583;
	sub.f32 	%f586, %f579, %f583;
	add.f32 	%f587, %f586, %f586;
	fma.rn.f32 	%f588, %f585, %f579, %f587;
	mul.rn.f32 	%f589, %f581, %f588;
	fma.rn.f32 	%f590, %f584, 0f3A2C32E4, 0f3B52E7DB;
	fma.rn.f32 	%f591, %f590, %f584, 0f3C93BB73;
	fma.rn.f32 	%f592, %f591, %f584, 0f3DF6384F;
	mul.rn.f32 	%f593, %f592, %f584;
	fma.rn.f32 	%f594, %f583, 0f3FB8AA3B, %f578;
	mul.f32 	%f595, %f593, 0f40400000;
	sub.f32 	%f596, %f578, %f594;
	fma.rn.f32 	%f597, %f583, 0f3FB8AA3B, %f596;
	fma.rn.f32 	%f598, %f589, 0f3FB8AA3B, %f597;
	fma.rn.f32 	%f599, %f583, 0f32A55E34, %f598;
	fma.rn.f32 	%f600, %f595, %f589, %f599;
	fma.rn.f32 	%f601, %f593, %f583, %f600;
	add.rn.f32 	%f602, %f594, %f601;
	mov.f32 	%f603, 0f40000000;
	mul.rn.f32 	%f604, %f602, %f603;
	cvt.rni.f32.f32 	%f605, %f604;
	sub.f32 	%f606, %f604, %f605;
	neg.f32 	%f607, %f604;
	fma.rn.f32 	%f608, %f602, 0f40000000, %f607;
	neg.f32 	%f609, %f594;
	add.rn.f32 	%f610, %f602, %f609;
	neg.f32 	%f611, %f610;
	add.rn.f32 	%f612, %f601, %f611;
	fma.rn.f32 	%f613, %f612, 0f40000000, %f608;
	add.f32 	%f614, %f606, %f613;
	setp.gt.f32 	%p147, %f605, 0f00000000;
	selp.b32 	%r1090, 0, -2097152000, %p147;
	setp.neu.f32 	%p148, %f57, 0f00000000;
	setp.neu.f32 	%p149, %f76, 0f7F800000;
	setp.lt.f32 	%p150, %f604, 0f00000000;
	selp.f32 	%f615, 0f00000000, 0f7F800000, %p150;
	abs.f32 	%f616, %f604;
	setp.gt.f32 	%p151, %f616, 0f43180000;
	cvt.rzi.s32.f32 	%r1091, %f605;
	shl.b32 	%r1092, %r1091, 23;
	sub.s32 	%r1093, %r1092, %r1090;
	mov.b32 	%f617, %r1093;
	add.s32 	%r1094, %r1090, 2130706432;
	mov.b32 	%f618, %r1094;
	fma.rn.f32 	%f619, %f614, 0f391FCB8E, 0f3AAF85ED;
	fma.rn.f32 	%f620, %f619, %f614, 0f3C1D9856;
	fma.rn.f32 	%f621, %f620, %f614, 0f3D6357BB;
	fma.rn.f32 	%f622, %f621, %f614, 0f3E75FDEC;
	fma.rn.f32 	%f623, %f622, %f614, 0f3F317218;
	fma.rn.f32 	%f624, %f623, %f614, 0f3F800000;
	mul.f32 	%f625, %f624, %f618;
	mul.f32 	%f626, %f625, %f617;
	selp.f32 	%f647, %f615, %f626, %p151;
	and.pred  	%p152, %p148, %p149;
	@%p152 bra 	$L__BB0_173;
	add.f32 	%f627, %f57, %f57;
	mov.b32 	%r1095, %f627;
	and.b32  	%r1096, %r1095, 2147483647;
	mov.b32 	%f647, %r1096;
$L__BB0_173:
	add.f32 	%f629, %f75, %f647;
	setp.lt.f32 	%p153, %f629, 0f3F800000;
	@%p153 bra 	$L__BB0_122;
	ld.param.u32 	%r1101, [_Z7feynmaniPfS_iiiffiii_param_0];
	add.f32 	%f648, %f648, %f632;
	mov.u32 	%r1097, %ntid.x;
	add.s32 	%r1390, %r1390, %r1097;
	setp.lt.s32 	%p154, %r1390, %r1101;
	@%p154 bra 	$L__BB0_121;
	st.local.v2.u32 	[%rd1+8], {%r1402, %r1394};
	st.local.v2.u32 	[%rd1+16], {%r1393, %r1392};
	st.local.v2.u32 	[%rd1], {%r1391, %r1414};
$L__BB0_176:
	ld.param.u32 	%r1105, [_Z7feynmaniPfS_iiiffiii_param_10];
	ld.param.u32 	%r1103, [_Z7feynmaniPfS_iiiffiii_param_9];
	ld.param.u64 	%rd40, [_Z7feynmaniPfS_iiiffiii_param_2];
	cvta.to.global.u64 	%rd35, %rd40;
	mov.u32 	%r1098, %ctaid.x;
	mad.lo.s32 	%r1099, %r1383, %r1105, %r1098;
	mul.wide.u32 	%rd36, %r1099, 4;
	add.s64 	%rd37, %rd35, %rd36;
	atom.global.add.f32 	%f630, [%rd37], %f648;
	bar.sync 	0;
	add.s32 	%r1383, %r1383, 1;
	setp.ne.s32 	%p155, %r1383, %r1103;
	@%p155 bra 	$L__BB0_117;
$L__BB0_177:
	ret;

}


// ===== COMPILED SASS (sm_100) =====

	.target	sm_100

	.elftype	@"ET_EXEC"


//--------------------- .note.nv.tkinfo           --------------------------
	.section	.note.nv.tkinfo,"",@"SHT_NOTE"
	.sectionflags	@"SHF_NOTE_NV_TKINFO"
	.tkinfo
        /*0018*/ 	.word	0x00000002
        /*0030*/ 	.string	""
        /*0030*/ 	.string	"ptxas"
        /*0030*/ 	.string	"Cuda compilation tools, release 13.0, V13.0.88"
        /*0030*/ 	.string	"Build cuda_13.0.r13.0/compiler.36424714_0"
        /*0030*/ 	.string	"-arch sm_100 -m 64 "



//--------------------- .note.nv.cuinfo           --------------------------
	.section	.note.nv.cuinfo,"",@"SHT_NOTE"
	.sectionflags	@"SHF_NOTE_NV_CUINFO"
        /*0018*/ 	.short	0x0002
        /*001a*/ 	.short	0x0064
        /*001c*/ 	.short	0x0082
	.zero		2


//--------------------- .nv.info                  --------------------------
	.section	.nv.info,"",@"SHT_CUDA_INFO"
	.align	4


	//----- nvinfo : EIATTR_REGCOUNT
	.align		4
        /*0000*/ 	.byte	0x04, 0x2f
        /*0002*/ 	.short	(.L_10 - .L_9)
	.align		4
.L_9:
        /*0004*/ 	.word	index@(_Z7feynmaniPfS_iiiffiii)
        /*0008*/ 	.word	0x0000002f


	//----- nvinfo : EIATTR_FRAME_SIZE
	.align		4
.L_10:
        /*000c*/ 	.byte	0x04, 0x11
        /*000e*/ 	.short	(.L_12 - .L_11)
	.align		4
.L_11:
        /*0010*/ 	.word	index@($__internal_2_$__cuda_sm3x_div_rn_noftz_f32_slowpath)
        /*0014*/ 	.word	0x00000030


	//----- nvinfo : EIATTR_FRAME_SIZE
	.align		4
.L_12:
        /*0018*/ 	.byte	0x04, 0x11
        /*001a*/ 	.short	(.L_14 - .L_13)
	.align		4
.L_13:
        /*001c*/ 	.word	index@($__internal_1_$__cuda_sm20_div_rn_f64_full)
        /*0020*/ 	.word	0x00000030


	//----- nvinfo : EIATTR_FRAME_SIZE
	.align		4
.L_14:
        /*0024*/ 	.byte	0x04, 0x11
        /*0026*/ 	.short	(.L_16 - .L_15)
	.align		4
.L_15:
        /*0028*/ 	.word	index@($__internal_0_$__cuda_sm20_dblrcp_rn_slowpath_v3)
        /*002c*/ 	.word	0x00000030


	//----- nvinfo : EIATTR_FRAME_SIZE
	.align		4
.L_16:
        /*0030*/ 	.byte	0x04, 0x11
        /*0032*/ 	.short	(.L_18 - .L_17)
	.align		4
.L_17:
        /*0034*/ 	.word	index@(_Z7feynmaniPfS_iiiffiii)
        /*0038*/ 	.word	0x00000030


	//----- nvinfo : EIATTR_MIN_STACK_SIZE
	.align		4
.L_18:
        /*003c*/ 	.byte	0x04, 0x12
        /*003e*/ 	.short	(.L_20 - .L_19)
	.align		4
.L_19:
        /*0040*/ 	.word	index@(_Z7feynmaniPfS_iiiffiii)
        /*0044*/ 	.word	0x00000030
.L_20:


//--------------------- .nv.compat                --------------------------
	.section	.nv.compat,"",@"SHT_CUDA_COMPAT_INFO"
	.align	4
        /*0000*/ 	.byte	0x02, 0x09, 0x00, 0x00, 0x02, 0x02, 0x01, 0x00, 0x02, 0x05, 0x05, 0x00, 0x03, 0x07, 0x01, 0x01
        /*0010*/ 	.byte	0x02, 0x03, 0x00, 0x00, 0x02, 0x06, 0x01, 0x00, 0x04, 0x0b, 0x08, 0x00, 0x01, 0x00, 0x00, 0x00
        /*0020*/ 	.byte	0x00, 0x00, 0x00, 0x00


//--------------------- .nv.info._Z7feynmaniPfS_iiiffiii --------------------------
	.section	.nv.info._Z7feynmaniPfS_iiiffiii,"",@"SHT_CUDA_INFO"
	.sectionflags	@""
	.align	4


	//----- nvinfo : EIATTR_CUDA_API_VERSION
	.align		4
        /*0000*/ 	.byte	0x04, 0x37
        /*0002*/ 	.short	(.L_22 - .L_21)
.L_21:
        /*0004*/ 	.word	0x00000082


	//----- nvinfo : EIATTR_KPARAM_INFO
	.align		4
.L_22:
        /*0008*/ 	.byte	0x04, 0x17
        /*000a*/ 	.short	(.L_24 - .L_23)
.L_23:
        /*000c*/ 	.word	0x00000000
        /*0010*/ 	.short	0x000a
        /*0012*/ 	.short	0x0034
        /*0014*/ 	.byte	0x00, 0xf0, 0x11, 0x00


	//----- nvinfo : EIATTR_KPARAM_INFO
	.align		4
.L_24:
        /*0018*/ 	.byte	0x04, 0x17
        /*001a*/ 	.short	(.L_26 - .L_25)
.L_25:
        /*001c*/ 	.word	0x00000000
        /*0020*/ 	.short	0x0009
        /*0022*/ 	.short	0x0030
        /*0024*/ 	.byte	0x00, 0xf0, 0x11, 0x00


	//----- nvinfo : EIATTR_KPARAM_INFO
	.align		4
.L_26:
        /*0028*/ 	.byte	0x04, 0x17
        /*002a*/ 	.short	(.L_28 - .L_27)
.L_27:
        /*002c*/ 	.word	0x00000000
        /*0030*/ 	.short	0x0008
        /*0032*/ 	.short	0x002c
        /*0034*/ 	.byte	0x00, 0xf0, 0x11, 0x00


	//----- nvinfo : EIATTR_KPARAM_INFO
	.align		4
.L_28:
        /*0038*/ 	.byte	0x04, 0x17
        /*003a*/ 	.short	(.L_30 - .L_29)
.L_29:
        /*003c*/ 	.word	0x00000000
        /*0040*/ 	.short	0x0007
        /*0042*/ 	.short	0x0028
        /*0044*/ 	.byte	0x00, 0xf0, 0x11, 0x00


	//----- nvinfo : EIATTR_KPARAM_INFO
	.align		4
.L_30:
        /*0048*/ 	.byte	0x04, 0x17
        /*004a*/ 	.short	(.L_32 - .L_31)
.L_31:
        /*004c*/ 	.word	0x00000000
        /*0050*/ 	.short	0x0006
        /*0052*/ 	.short	0x0024
        /*0054*/ 	.byte	0x00, 0xf0, 0x11, 0x00


	//----- nvinfo : EIATTR_KPARAM_INFO
	.align		4
.L_32:
        /*0058*/ 	.byte	0x04, 0x17
        /*005a*/ 	.short	(.L_34 - .L_33)
.L_33:
        /*005c*/ 	.word	0x00000000
        /*0060*/ 	.short	0x0005
        /*0062*/ 	.short	0x0020
        /*0064*/ 	.byte	0x00, 0xf0, 0x11, 0x00


	//----- nvinfo : EIATTR_KPARAM_INFO
	.align		4
.L_34:
        /*0068*/ 	.byte	0x04, 0x17
        /*006a*/ 	.short	(.L_36 - .L_35)
.L_35:
        /*006c*/ 	.word	0x00000000
        /*0070*/ 	.short	0x0004
        /*0072*/ 	.short	0x001c
        /*0074*/ 	.byte	0x00, 0xf0, 0x11, 0x00


	//----- nvinfo : EIATTR_KPARAM_INFO
	.align		4
.L_36:
        /*0078*/ 	.byte	0x04, 0x17
        /*007a*/ 	.short	(.L_38 - .L_37)
.L_37:
        /*007c*/ 	.word	0x00000000
        /*0080*/ 	.short	0x0003
        /*0082*/ 	.short	0x0018
        /*0084*/ 	.byte	0x00, 0xf0, 0x11, 0x00


	//----- nvinfo : EIATTR_KPARAM_INFO
	.align		4
.L_38:
        /*0088*/ 	.byte	0x04, 0x17
        /*008a*/ 	.short	(.L_40 - .L_39)
.L_39:
        /*008c*/ 	.word	0x00000000
        /*0090*/ 	.short	0x0002
        /*0092*/ 	.short	0x0010
        /*0094*/ 	.byte	0x00, 0xf5, 0x21, 0x00


	//----- nvinfo : EIATTR_KPARAM_INFO
	.align		4
.L_40:
        /*0098*/ 	.byte	0x04, 0x17
        /*009a*/ 	.short	(.L_42 - .L_41)
.L_41:
        /*009c*/ 	.word	0x00000000
        /*00a0*/ 	.short	0x0001
        /*00a2*/ 	.short	0x0008
        /*00a4*/ 	.byte	0x00, 0xf5, 0x21, 0x00


	//----- nvinfo : EIATTR_KPARAM_INFO
	.align		4
.L_42:
        /*00a8*/ 	.byte	0x04, 0x17
        /*00aa*/ 	.short	(.L_44 - .L_43)
.L_43:
        /*00ac*/ 	.word	0x00000000
        /*00b0*/ 	.short	0x0000
        /*00b2*/ 	.short	0x0000
        /*00b4*/ 	.byte	0x00, 0xf0, 0x11, 0x00


	//----- nvinfo : EIATTR_SPARSE_MMA_MASK
	.align		4
.L_44:
        /*00b8*/ 	.byte	0x03, 0x50
        /*00ba*/ 	.short	0x0000


	//----- nvinfo : EIATTR_MAXREG_COUNT
	.align		4
        /*00bc*/ 	.byte	0x03, 0x1b
        /*00be*/ 	.short	0x00ff


	//----- nvinfo : EIATTR_NUM_BARRIERS
	.align		4
        /*00c0*/ 	.byte	0x02, 0x4c
        /*00c2*/ 	.byte	0x01
	.zero		1


	//----- nvinfo : EIATTR_MERCURY_ISA_VERSION
	.align		4
        /*00c4*/ 	.byte	0x03, 0x5f
        /*00c6*/ 	.short	0x0101


	//----- nvinfo : EIATTR_VRC_CTA_INIT_COUNT
	.align		4
        /*00c8*/ 	.byte	0x02, 0x4a
	.zero		1
	.zero		1


	//----- nvinfo : EIATTR_EXIT_INSTR_OFFSETS
	.align		4
        /*00cc*/ 	.byte	0x04, 0x1c
        /*00ce*/ 	.short	(.L_46 - .L_45)


	//   ....[0]....
.L_45:
        /*00d0*/ 	.word	0x000025e0


	//   ....[1]....
        /*00d4*/ 	.word	0x00006e80


	//----- nvinfo : EIATTR_CRS_STACK_SIZE
	.align		4
.L_46:
        /*00d8*/ 	.byte	0x04, 0x1e
        /*00da*/ 	.short	(.L_48 - .L_47)
.L_47:
        /*00dc*/ 	.word	0x00000000


	//----- nvinfo : EIATTR_CBANK_PARAM_SIZE
	.align		4
.L_48:
        /*00e0*/ 	.byte	0x03, 0x19
        /*00e2*/ 	.short	0x0038


	//----- nvinfo : EIATTR_PARAM_CBANK
	.align		4
        /*00e4*/ 	.byte	0x04, 0x0a
        /*00e6*/ 	.short	(.L_50 - .L_49)
	.align		4
.L_49:
        /*00e8*/ 	.word	index@(.nv.constant0._Z7feynmaniPfS_iiiffiii)
        /*00ec*/ 	.short	0x0380
        /*00ee*/ 	.short	0x0038


	//----- nvinfo : EIATTR_SW_WAR
	.align		4
.L_50:
        /*00f0*/ 	.byte	0x04, 0x36
        /*00f2*/ 	.short	(.L_52 - .L_51)
.L_51:
        /*00f4*/ 	.word	0x00000008
.L_52:


//--------------------- .nv.callgraph             --------------------------
	.section	.nv.callgraph,"",@"SHT_CUDA_CALLGRAPH"
	.align	4
	.sectionentsize	8
	.align		4
        /*0000*/ 	.word	0x00000000
	.align		4
        /*0004*/ 	.word	0xffffffff
	.align		4
        /*0008*/ 	.word	0x00000000
	.align		4
        /*000c*/ 	.word	0xfffffffe
	.align		4
        /*0010*/ 	.word	0x00000000
	.align		4
        /*0014*/ 	.word	0xfffffffd
	.align		4
        /*0018*/ 	.word	0x00000000
	.align		4
        /*001c*/ 	.word	0xfffffffc


//--------------------- .nv.constant4             --------------------------
	.section	.nv.constant4,"a",@progbits
	.align	8
	.align		8
.nv.constant4:
        /*0000*/ 	.dword	precalc_xorwow_matrix
	.align		8
        /*0008*/ 	.dword	precalc_xorwow_offset_matrix
	.align		8
        /*0010*/ 	.dword	mrg32k3aM1
	.align		8
        /*0018*/ 	.dword	mrg32k3aM2
	.align		8
        /*0020*/ 	.dword	mrg32k3aM1SubSeq
	.align		8
        /*0028*/ 	.dword	mrg32k3aM2SubSeq
	.align		8
        /*0030*/ 	.dword	mrg32k3aM1Seq
	.align		8
        /*0038*/ 	.dword	mrg32k3aM2Seq


//--------------------- .nv.constant3             --------------------------
	.section	.nv.constant3,"a",@progbits
	.align	8
.nv.constant3:
	.type		__cr_lgamma_table,@object
	.size		__cr_lgamma_table,(.L_8 - __cr_lgamma_table)
__cr_lgamma_table:
        /*0000*/ 	.byte	0x00, 0x00, 0x00, 0x00, 0x00, 0x00, 0x00, 0x00, 0x00, 0x00, 0x00, 0x00, 0x00, 0x00, 0x00, 0x00
        /*0010*/ 	.byte	0xef, 0x39, 0xfa, 0xfe, 0x42, 0x2e, 0xe6, 0x3f, 0x02, 0x20, 0x2a, 0xfa, 0x0b, 0xab, 0xfc, 0x3f
        /*0020*/ 	.byte	0xf9, 0x2c, 0x92, 0x7c, 0xa7, 0x6c, 0x09, 0x40, 0xc9, 0x79, 0x44, 0x3c, 0x64, 0x26, 0x13, 0x40
        /*0030*/ 	.byte	0xca, 0x01, 0xcf, 0x3a, 0x27, 0x51, 0x1a, 0x40, 0x30, 0xcc, 0x2d, 0xf3, 0xe1, 0x0c, 0x21, 0x40
        /*0040*/ 	.byte	0x0d, 0xb7, 0xfc, 0x82, 0x8e, 0x35, 0x25, 0x40
.L_8:


//--------------------- .text._Z7feynmaniPfS_iiiffiii --------------------------
	.section	.text._Z7feynmaniPfS_iiiffiii,"ax",@progbits
	.align	128
        .global         _Z7feynmaniPfS_iiiffiii
        .type           _Z7feynmaniPfS_iiiffiii,@function
        .size           _Z7feynmaniPfS_iiiffiii,(.L_x_94 - _Z7feynmaniPfS_iiiffiii)
        .other          _Z7feynmaniPfS_iiiffiii,@"STO_CUDA_ENTRY STV_DEFAULT"
_Z7feynmaniPfS_iiiffiii:
.text._Z7feynmaniPfS_iiiffiii:
[----:B------:R-:W0:Y:S01]  /*0000*/  LDC R1, c[0x0][0x37c] ;  /* 0x0000df00ff017b82 */ /* 0x000e220000000800 */
[----:B------:R-:W1:Y:S01]  /*0010*/  S2R R18, SR_TID.X ;  /* 0x0000000000127919 */ /* 0x000e620000002100 */
[----:B------:R-:W-:Y:S02]  /*0020*/  HFMA2 R4, -RZ, RZ, 25296, -1897 ;  /* 0x762de769ff047431 */ /* 0x000fe400000001ff */
[----:B0-----:R-:W-:Y:S01]  /*0030*/  VIADD R1, R1, 0xffffffd0 ;  /* 0xffffffd001017836 */ /* 0x001fe20000000000 */
[----:B------:R-:W0:Y:S01]  /*0040*/  LDCU.64 UR14, c[0x0][0x358] ;  /* 0x00006b00ff0e77ac */ /* 0x000e220008000a00 */
[----:B------:R-:W-:Y:S01]  /*0050*/  IMAD.MOV.U32 R2, RZ, RZ, 0x3dae8ea4 ;  /* 0x3dae8ea4ff027424 */ /* 0x000fe200078e00ff */
[----:B------:R-:W-:Y:S01]  /*0060*/  BSSY.RECONVERGENT B0, `(.L_x_0) ;  /* 0x0000252000007945 */ /* 0x000fe20003800200 */
[----:B------:R-:W-:Y:S02]  /*0070*/  IMAD.MOV.U32 R3, RZ, RZ, 0x6b137fa1 ;  /* 0x6b137fa1ff037424 */ /* 0x000fe400078e00ff */
[----:B------:R-:W-:-:S02]  /*0080*/  IMAD.MOV.U32 R5, RZ, RZ, -0x75bd8fc ;  /* 0xf8a42704ff057424 */ /* 0x000fc400078e00ff */
[----:B------:R-:W-:Y:S01]  /*0090*/  IMAD.MOV.U32 R6, RZ, RZ, -0x23270784 ;  /* 0xdcd8f87cff067424 */ /* 0x000fe200078e00ff */
[----:B------:R2:W-:Y:S01]  /*00a0*/  STL.64 [R1], R2 ;  /* 0x0000000201007387 */ /* 0x0005e20000100a00 */
[----:B------:R-:W-:-:S03]  /*00b0*/  IMAD.MOV.U32 R7, RZ, RZ, 0x640ff1a5 ;  /* 0x640ff1a5ff077424 */ /* 0x000fc600078e00ff */
[----:B------:R2:W-:Y:S04]  /*00c0*/  STL.64 [R1+0x8], R4 ;  /* 0x0000080401007387 */ /* 0x0005e80000100a00 */
[----:B------:R2:W-:Y:S01]  /*00d0*/  STL.64 [R1+0x10], R6 ;  /* 0x0000100601007387 */ /* 0x0005e20000100a00 */
[----:B-1----:R-:W-:-:S13]  /*00e0*/  ISETP.NE.AND P0, PT, R18, RZ, PT ;  /* 0x000000ff1200720c */ /* 0x002fda0003f05270 */
[----:B0-2---:R-:W-:Y:S05]  /*00f0*/  @!P0 BRA `(.L_x_1) ;  /* 0x0000002400208947 */ /* 0x005fea0003800000 */
[----:B------:R-:W-:Y:S01]  /*0100*/  MOV R8, R18 ;  /* 0x0000001200087202 */ /* 0x000fe20000000f00 */
[----:B------:R-:W-:Y:S02]  /*0110*/  IMAD.MOV.U32 R9, RZ, RZ, RZ ;  /* 0x000000ffff097224 */ /* 0x000fe400078e00ff */
[----:B------:R-:W-:-:S07]  /*0120*/  IMAD.MOV.U32 R10, RZ, RZ, RZ ;  /* 0x000000ffff0a7224 */ /* 0x000fce00078e00ff */
.L_x_10:
[----:B------:R-:W-:Y:S01]  /*0130*/  LOP3.LUT R22, R8, 0x3, RZ, 0xc0, !PT ;  /* 0x0000000308167812 */ /* 0x000fe200078ec0ff */
[----:B------:R-:W-:Y:S03]  /*0140*/  BSSY.RECONVERGENT B1, `(.L_x_2) ;  /* 0x000023d000017945 */ /* 0x000fe60003800200 */
[----:B------:R-:W-:-:S04]  /*0150*/  ISETP.NE.U32.AND P0, PT, R22, RZ, PT ;  /* 0x000000ff1600720c */ /* 0x000fc80003f05070 */
[----:B------:R-:W-:-:S13]  /*0160*/  ISETP.NE.AND.EX P0, PT, RZ, RZ, PT, P0 ;  /* 0x000000ffff00720c */ /* 0x000fda0003f05300 */
[----:B0-----:R-:W-:Y:S05]  /*0170*/  @!P0 BRA `(.L_x_3) ;  /* 0x0000002000e48947 */ /* 0x001fea0003800000 */
[----:B------:R-:W0:Y:S01]  /*0180*/  LDC.64 R6, c[0x4][RZ] ;  /* 0x01000000ff067b82 */ /* 0x000e220000000a00 */
[----:B------:R-:W-:Y:S01]  /*0190*/  IMAD.MOV.U32 R0, RZ, RZ, RZ ;  /* 0x000000ffff007224 */ /* 0x000fe200078e00ff */
[----:B------:R-:W-:Y:S02]  /*01a0*/  MOV R14, RZ ;  /* 0x000000ff000e7202 */ /* 0x000fe40000000f00 */
[----:B------:R-:W-:Y:S02]  /*01b0*/  CS2R R4, SRZ ;  /* 0x0000000000047805 */ /* 0x000fe4000001ff00 */
[----:B------:R-:W-:Y:S01]  /*01c0*/  CS2R R2, SRZ ;  /* 0x0000000000027805 */ /* 0x000fe2000001ff00 */
[----:B0-----:R-:W-:-:S07]  /*01d0*/  IMAD.WIDE.U32 R6, R10, 0xc80, R6 ;  /* 0x00000c800a067825 */ /* 0x001fce00078e0006 */
.L_x_5:
[----:B------:R-:W-:-:S06]  /*01e0*/  IMAD R11, R14, 0x4, R1 ;  /* 0x000000040e0b7824 */ /* 0x000fcc00078e0201 */
[----:B------:R-:W5:Y:S01]  /*01f0*/  LDL R11, [R11+0x4] ;  /* 0x000004000b0b7983 */ /* 0x000f620000100800 */
[----:B------:R-:W-:Y:S01]  /*0200*/  IMAD.SHL.U32 R15, R14, 0x20, RZ ;  /* 0x000000200e0f7824 */ /* 0x000fe200078e00ff */
[----:B------:R-:W-:-:S06]  /*0210*/  UMOV UR4, URZ ;  /* 0x000000ff00047c82 */ /* 0x000fcc0008000000 */
.L_x_4:
[----:B-----5:R-:W-:Y:S01]  /*0220*/  SHF.R.U32.HI R30, RZ, UR4, R11 ;  /* 0x00000004ff1e7c19 */ /* 0x020fe2000801160b */
[----:B------:R-:W-:-:S03]  /*0230*/  VIADD R12, R15, UR4 ;  /* 0x000000040f0c7c36 */ /* 0x000fc60008000000 */
[----:B------:R-:W-:-:S04]  /*0240*/  LOP3.LUT R13, R30, 0x1, RZ, 0xc0, !PT ;  /* 0x000000011e0d7812 */ /* 0x000fc800078ec0ff */
[----:B------:R-:W-:Y:S01]  /*0250*/  ISETP.NE.U32.AND P0, PT, R13, 0x1, PT ;  /* 0x000000010d00780c */ /* 0x000fe20003f05070 */
[----:B------:R-:W-:-:S04]  /*0260*/  IMAD R13, R12, 0x5, RZ ;  /* 0x000000050c0d7824 */ /* 0x000fc800078e02ff */
[----:B------:R-:W-:-:S08]  /*0270*/  IMAD.WIDE.U32 R12, R13, 0x4, R6 ;  /* 0x000000040d0c7825 */ /* 0x000fd000078e0006 */
[----:B------:R-:W2:Y:S04]  /*0280*/  @!P0 LDG.E R17, desc[UR14][R12.64] ;  /* 0x0000000e0c118981 */ /* 0x000ea8000c1e1900 */
[----:B------:R-:W3:Y:S04]  /*0290*/  @!P0 LDG.E R16, desc[UR14][R12.64+0x8] ;  /* 0x0000080e0c108981 */ /* 0x000ee8000c1e1900 */
[----:B------:R-:W4:Y:S04]  /*02a0*/  @!P0 LDG.E R20, desc[UR14][R12.64+0x10] ;  /* 0x0000100e0c148981 */ /* 0x000f28000c1e1900 */
[----:B------:R-:W4:Y:S04]  /*02b0*/  @!P0 LDG.E R19, desc[UR14][R12.64+0x4] ;  /* 0x0000040e0c138981 */ /* 0x000f28000c1e1900 */
[----:B------:R-:W4:Y:S01]  /*02c0*/  @!P0 LDG.E R21, desc[UR14][R12.64+0xc] ;  /* 0x00000c0e0c158981 */ /* 0x000f22000c1e1900 */
[----:B------:R-:W-:-:S13]  /*02d0*/  R2P PR, R30, 0x7e ;  /* 0x0000007e1e007804 */ /* 0x000fda0000000000 */
[----:B------:R-:W4:Y:S04]  /*02e0*/  @P1 LDG.E R23, desc[UR14][R12.64+0x14] ;  /* 0x0000140e0c171981 */ /* 0x000f28000c1e1900 */
        /* <DEDUP_REMOVED lines=12> */
[----:B------:R-:W4:Y:S01]  /*03b0*/  @P6 LDG.E R40, desc[UR14][R12.64+0x88] ;  /* 0x0000880e0c286981 */ /* 0x000f22000c1e1900 */
[----:B--2---:R-:W-:-:S03]  /*03c0*/  @!P0 LOP3.LUT R0, R0, R17, RZ, 0x3c, !PT ;  /* 0x0000001100008212 */ /* 0x004fc600078e3cff */
[----:B------:R-:W2:Y:S01]  /*03d0*/  @P1 LDG.E R17, desc[UR14][R12.64+0x18] ;  /* 0x0000180e0c111981 */ /* 0x000ea2000c1e1900 */
[----:B---3--:R-:W-:-:S03]  /*03e0*/  @!P0 LOP3.LUT R3, R3, R16, RZ, 0x3c, !PT ;  /* 0x0000001003038212 */ /* 0x008fc600078e3cff */
[----:B------:R-:W3:Y:S01]  /*03f0*/  @P1 LDG.E R16, desc[UR14][R12.64+0x1c] ;  /* 0x00001c0e0c101981 */ /* 0x000ee2000c1e1900 */
[----:B----4-:R-:W-:-:S03]  /*0400*/  @!P0 LOP3.LUT R5, R5, R20, RZ, 0x3c, !PT ;  /* 0x0000001405058212 */ /* 0x010fc600078e3cff */
[----:B------:R-:W4:Y:S01]  /*0410*/  @P1 LDG.E R20, desc[UR14][R12.64+0x24] ;  /* 0x0000240e0c141981 */ /* 0x000f22000c1e1900 */
[----:B------:R-:W-:-:S03]  /*0420*/  @!P0 LOP3.LUT R2, R2, R19, RZ, 0x3c, !PT ;  /* 0x0000001302028212 */ /* 0x000fc600078e3cff */
[----:B------:R-:W4:Y:S01]  /*0430*/  @P1 LDG.E R19, desc[UR14][R12.64+0x20] ;  /* 0x0000200e0c131981 */ /* 0x000f22000c1e1900 */
[----:B------:R-:W-:-:S03]  /*0440*/  @!P0 LOP3.LUT R4, R4, R21, RZ, 0x3c, !PT ;  /* 0x0000001504048212 */ /* 0x000fc600078e3cff */
[----:B------:R-:W4:Y:S01]  /*0450*/  @P2 LDG.E R21, desc[UR14][R12.64+0x2c] ;  /* 0x00002c0e0c152981 */ /* 0x000f22000c1e1900 */
[----:B------:R-:W-:-:S13]  /*0460*/  LOP3.LUT P0, RZ, R30, 0x80, RZ, 0xc0, !PT ;  /* 0x000000801eff7812 */ /* 0x000fda000780c0ff */
[----:B------:R-:W4:Y:S01]  /*0470*/  @P0 LDG.E R35, desc[UR14][R12.64+0x8c] ;  /* 0x00008c0e0c230981 */ /* 0x000f22000c1e1900 */
[----:B------:R-:W-:-:S03]  /*0480*/  @P1 LOP3.LUT R0, R0, R23, RZ, 0x3c, !PT ;  /* 0x0000001700001212 */ /* 0x000fc600078e3cff */
        /* <DEDUP_REMOVED lines=10> */
[----:B------:R-:W4:Y:S04]  /*0530*/  @P6 LDG.E R33, desc[UR14][R12.64+0x84] ;  /* 0x0000840e0c216981 */ /* 0x000f28000c1e1900 */
[----:B------:R-:W4:Y:S04]  /*0540*/  @P0 LDG.E R42, desc[UR14][R12.64+0x94] ;  /* 0x0000940e0c2a0981 */ /* 0x000f28000c1e1900 */
[----:B------:R-:W4:Y:S04]  /*0550*/  @P0 LDG.E R37, desc[UR14][R12.64+0x98] ;  /* 0x0000980e0c250981 */ /* 0x000f28000c1e1900 */
[----:B------:R-:W4:Y:S01]  /*0560*/  @P0 LDG.E R44, desc[UR14][R12.64+0x9c] ;  /* 0x00009c0e0c2c0981 */ /* 0x000f22000c1e1900 */
[----:B--2---:R-:W-:-:S03]  /*0570*/  @P1 LOP3.LUT R2, R2, R17, RZ, 0x3c, !PT ;  /* 0x0000001102021212 */ /* 0x004fc600078e3cff */
[----:B------:R-:W2:Y:S01]  /*0580*/  @P2 LDG.E R17, desc[UR14][R12.64+0x34] ;  /* 0x0000340e0c112981 */ /* 0x000ea2000c1e1900 */
[----:B---3--:R-:W-:-:S03]  /*0590*/  @P1 LOP3.LUT R3, R3, R16, RZ, 0x3c, !PT ;  /* 0x0000001003031212 */ /* 0x008fc600078e3cff */
[----:B------:R-:W3:Y:S01]  /*05a0*/  @P2 LDG.E R16, desc[UR14][R12.64+0x30] ;  /* 0x0000300e0c102981 */ /* 0x000ee2000c1e1900 */
[----:B----4-:R-:W-:-:S03]  /*05b0*/  @P1 LOP3.LUT R5, R5, R20, RZ, 0x3c, !PT ;  /* 0x0000001405051212 */ /* 0x010fc600078e3cff */
[----:B------:R-:W4:Y:S01]  /*05c0*/  @P2 LDG.E R20, desc[UR14][R12.64+0x38] ;  /* 0x0000380e0c142981 */ /* 0x000f22000c1e1900 */
[----:B------:R-:W-:-:S03]  /*05d0*/  @P1 LOP3.LUT R4, R4, R19, RZ, 0x3c, !PT ;  /* 0x0000001304041212 */ /* 0x000fc600078e3cff */
[----:B------:R-:W4:Y:S01]  /*05e0*/  @P3 LDG.E R19, desc[UR14][R12.64+0x40] ;  /* 0x0000400e0c133981 */ /* 0x000f22000c1e1900 */
[----:B------:R-:W-:-:S03]  /*05f0*/  @P2 LOP3.LUT R2, R2, R21, RZ, 0x3c, !PT ;  /* 0x0000001502022212 */ /* 0x000fc600078e3cff */
[----:B------:R-:W4:Y:S01]  /*0600*/  @P3 LDG.E R21, desc[UR14][R12.64+0x48] ;  /* 0x0000480e0c153981 */ /* 0x000f22000c1e1900 */
[----:B------:R-:W-:-:S03]  /*0610*/  @P0 LOP3.LUT R0, R0, R35, RZ, 0x3c, !PT ;  /* 0x0000002300000212 */ /* 0x000fc600078e3cff */
[----:B------:R-:W4:Y:S01]  /*0620*/  @P0 LDG.E R35, desc[UR14][R12.64+0x90] ;  /* 0x0000900e0c230981 */ /* 0x000f22000c1e1900 */
[----:B--2---:R-:W-:Y:S02]  /*0630*/  @P2 LOP3.LUT R4, R4, R17, RZ, 0x3c, !PT ;  /* 0x0000001104042212 */ /* 0x004fe400078e3cff */
[----:B---3--:R-:W-:Y:S02]  /*0640*/  @P2 LOP3.LUT R3, R3, R16, RZ, 0x3c, !PT ;  /* 0x0000001003032212 */ /* 0x008fe400078e3cff */
[----:B----4-:R-:W-:Y:S02]  /*0650*/  @P2 LOP3.LUT R5, R5, R20, RZ, 0x3c, !PT ;  /* 0x0000001405052212 */ /* 0x010fe400078e3cff */
[----:B------:R-:W-:Y:S02]  /*0660*/  @P3 LOP3.LUT R3, R3, R24, RZ, 0x3c, !PT ;  /* 0x0000001803033212 */ /* 0x000fe400078e3cff */
[----:B------:R-:W-:Y:S02]  /*0670*/  @P3 LOP3.LUT R2, R2, R19, RZ, 0x3c, !PT ;  /* 0x0000001302023212 */ /* 0x000fe400078e3cff */
[----:B------:R-:W-:-:S02]  /*0680*/  @P3 LOP3.LUT R5, R5, R26, RZ, 0x3c, !PT ;  /* 0x0000001a05053212 */ /* 0x000fc400078e3cff */
[----:B------:R-:W-:Y:S02]  /*0690*/  @P3 LOP3.LUT R4, R4, R21, RZ, 0x3c, !PT ;  /* 0x0000001504043212 */ /* 0x000fe400078e3cff */
[----:B------:R-:W-:Y:S02]  /*06a0*/  @P4 LOP3.LUT R2, R2, R23, RZ, 0x3c, !PT ;  /* 0x0000001702024212 */ /* 0x000fe400078e3cff */
[----:B------:R-:W-:Y:S02]  /*06b0*/  @P4 LOP3.LUT R3, R3, R28, RZ, 0x3c, !PT ;  /* 0x0000001c03034212 */ /* 0x000fe400078e3cff */
        /* <DEDUP_REMOVED lines=14> */
[----:B------:R-:W-:-:S13]  /*07a0*/  R2P PR, R30.B1, 0x7f ;  /* 0x0000007f1e007804 */ /* 0x000fda0000001000 */
[----:B------:R-:W2:Y:S04]  /*07b0*/  @P0 LDG.E R17, desc[UR14][R12.64+0xa0] ;  /* 0x0000a00e0c110981 */ /* 0x000ea8000c1e1900 */
[----:B------:R-:W3:Y:S04]  /*07c0*/  @P0 LDG.E R19, desc[UR14][R12.64+0xa4] ;  /* 0x0000a40e0c130981 */ /* 0x000ee8000c1e1900 */
        /* <DEDUP_REMOVED lines=25> */
[----:B------:R-:W2:Y:S01]  /*0960*/  @P4 LDG.E R21, desc[UR14][R12.64+0xf0] ;  /* 0x0000f00e0c154981 */ /* 0x000ea2000c1e1900 */
[----:B------:R-:W-:Y:S02]  /*0970*/  @P0 LOP3.LUT R5, R5, R20, RZ, 0x3c, !PT ;  /* 0x0000001405050212 */ /* 0x000fe400078e3cff */
[----:B------:R-:W-:Y:S01]  /*0980*/  LOP3.LUT P0, RZ, R30, 0x8000, RZ, 0xc0, !PT ;  /* 0x000080001eff7812 */ /* 0x000fe2000780c0ff */
[----:B------:R-:W4:Y:S01]  /*0990*/  @P1 LDG.E R20, desc[UR14][R12.64+0xc4] ;  /* 0x0000c40e0c141981 */ /* 0x000f22000c1e1900 */
[----:B------:R-:W-:-:S03]  /*09a0*/  @P1 LOP3.LUT R0, R0, R23, RZ, 0x3c, !PT ;  /* 0x0000001700001212 */ /* 0x000fc600078e3cff */
[----:B------:R-:W4:Y:S04]  /*09b0*/  @P3 LDG.E R23, desc[UR14][R12.64+0xe0] ;  /* 0x0000e00e0c173981 */ /* 0x000f28000c1e1900 */
[----:B------:R-:W4:Y:S04]  /*09c0*/  @P3 LDG.E R30, desc[UR14][R12.64+0xec] ;  /* 0x0000ec0e0c1e3981 */ /* 0x000f28000c1e1900 */
        /* <DEDUP_REMOVED lines=8> */
[----:B---3--:R-:W-:-:S03]  /*0a50*/  @P1 LOP3.LUT R2, R2, R19, RZ, 0x3c, !PT ;  /* 0x0000001302021212 */ /* 0x008fc600078e3cff */
[----:B------:R-:W3:Y:S01]  /*0a60*/  @P2 LDG.E R19, desc[UR14][R12.64+0xcc] ;  /* 0x0000cc0e0c132981 */ /* 0x000ee2000c1e1900 */
[----:B--2---:R-:W-:-:S03]  /*0a70*/  @P4 LOP3.LUT R0, R0, R21, RZ, 0x3c, !PT ;  /* 0x0000001500004212 */ /* 0x004fc600078e3cff */
[----:B------:R-:W2:Y:S01]  /*0a80*/  @P2 LDG.E R21, desc[UR14][R12.64+0xd4] ;  /* 0x0000d40e0c152981 */ /* 0x000ea2000c1e1900 */
[----:B------:R-:W-:-:S03]  /*0a90*/  @P5 LOP3.LUT R0, R0, R29, RZ, 0x3c, !PT ;  /* 0x0000001d00005212 */ /* 0x000fc600078e3cff */
[----:B------:R-:W2:Y:S01]  /*0aa0*/  @P4 LDG.E R29, desc[UR14][R12.64+0xfc] ;  /* 0x0000fc0e0c1d4981 */ /* 0x000ea2000c1e1900 */
[----:B------:R-:W-:-:S03]  /*0ab0*/  @P6 LOP3.LUT R0, R0, R31, RZ, 0x3c, !PT ;  /* 0x0000001f00006212 */ /* 0x000fc600078e3cff */
[----:B------:R-:W2:Y:S01]  /*0ac0*/  @P5 LDG.E R31, desc[UR14][R12.64+0x108] ;  /* 0x0001080e0c1f5981 */ /* 0x000ea2000c1e1900 */
[----:B----4-:R-:W-:-:S03]  /*0ad0*/  @P1 LOP3.LUT R3, R3, R16, RZ, 0x3c, !PT ;  /* 0x0000001003031212 */ /* 0x010fc600078e3cff */
[----:B------:R-:W4:Y:S01]  /*0ae0*/  @P6 LDG.E R16, desc[UR14][R12.64+0x120] ;  /* 0x0001200e0c106981 */ /* 0x000f22000c1e1900 */
[----:B------:R-:W-:-:S03]  /*0af0*/  @P0 LOP3.LUT R0, R0, R33, RZ, 0x3c, !PT ;  /* 0x0000002100000212 */ /* 0x000fc600078e3cff */
[----:B------:R-:W4:Y:S01]  /*0b00*/  @P5 LDG.E R33, desc[UR14][R12.64+0x110] ;  /* 0x0001100e0c215981 */ /* 0x000f22000c1e1900 */
[----:B------:R-:W-:-:S03]  /*0b10*/  @P1 LOP3.LUT R4, R4, R17, RZ, 0x3c, !PT ;  /* 0x0000001104041212 */ /* 0x000fc600078e3cff */
[----:B------:R-:W4:Y:S01]  /*0b20*/  @P0 LDG.E R17, desc[UR14][R12.64+0x130] ;  /* 0x0001300e0c110981 */ /* 0x000f22000c1e1900 */
[----:B------:R-:W-:Y:S02]  /*0b30*/  @P1 LOP3.LUT R5, R5, R20, RZ, 0x3c, !PT ;  /* 0x0000001405051212 */ /* 0x000fe400078e3cff */
[----:B------:R-:W-:Y:S02]  /*0b40*/  @P2 LOP3.LUT R3, R3, R24, RZ, 0x3c, !PT ;  /* 0x0000001803032212 */ /* 0x000fe400078e3cff */
[----:B------:R-:W-:Y:S01]  /*0b50*/  @P2 LOP3.LUT R5, R5, R26, RZ, 0x3c, !PT ;  /* 0x0000001a05052212 */ /* 0x000fe200078e3cff */
[----:B------:R-:W-:Y:S01]  /*0b60*/  UIADD3 UR4, UPT, UPT, UR4, 0x10, URZ ;  /* 0x0000001004047890 */ /* 0x000fe2000fffe0ff */
[----:B------:R-:W-:Y:S02]  /*0b70*/  @P3 LOP3.LUT R3, R3, R28, RZ, 0x3c, !PT ;  /* 0x0000001c03033212 */ /* 0x000fe400078e3cff */
[----:B------:R-:W-:Y:S01]  /*0b80*/  @P3 LOP3.LUT R5, R5, R30, RZ, 0x3c, !PT ;  /* 0x0000001e05053212 */ /* 0x000fe200078e3cff */
[----:B------:R-:W-:Y:S01]  /*0b90*/  UISETP.NE.AND UP0, UPT, UR4, 0x20, UPT ;  /* 0x000000200400788c */ /* 0x000fe2000bf05270 */
[----:B------:R-:W-:-:S02]  /*0ba0*/  @P4 LOP3.LUT R3, R3, R32, RZ, 0x3c, !PT ;  /* 0x0000002003034212 */ /* 0x000fc400078e3cff */
[----:B------:R-:W-:Y:S02]  /*0bb0*/  @P4 LOP3.LUT R5, R5, R34, RZ, 0x3c, !PT ;  /* 0x0000002205054212 */ /* 0x000fe400078e3cff */
[----:B------:R-:W-:Y:S02]  /*0bc0*/  @P5 LOP3.LUT R3, R3, R36, RZ, 0x3c, !PT ;  /* 0x0000002403035212 */ /* 0x000fe400078e3cff */
[----:B------:R-:W-:-:S04]  /*0bd0*/  @P5 LOP3.LUT R5, R5, R38, RZ, 0x3c, !PT ;  /* 0x0000002605055212 */ /* 0x000fc800078e3cff */
[----:B------:R-:W-:-:S04]  /*0be0*/  @P6 LOP3.LUT R5, R5, R40, RZ, 0x3c, !PT ;  /* 0x0000002805056212 */ /* 0x000fc800078e3cff */
[----:B------:R-:W-:Y:S02]  /*0bf0*/  @P0 LOP3.LUT R5, R5, R44, RZ, 0x3c, !PT ;  /* 0x0000002c05050212 */ /* 0x000fe400078e3cff */
[----:B---3--:R-:W-:-:S04]  /*0c00*/  @P2 LOP3.LUT R2, R2, R19, RZ, 0x3c, !PT ;  /* 0x0000001302022212 */ /* 0x008fc800078e3cff */
[----:B------:R-:W-:Y:S02]  /*0c10*/  @P3 LOP3.LUT R2, R2, R23, RZ, 0x3c, !PT ;  /* 0x0000001702023212 */ /* 0x000fe400078e3cff */
[----:B--2---:R-:W-:-:S04]  /*0c20*/  @P2 LOP3.LUT R4, R4, R21, RZ, 0x3c, !PT ;  /* 0x0000001504042212 */ /* 0x004fc800078e3cff */
[----:B------:R-:W-:Y:S02]  /*0c30*/  @P3 LOP3.LUT R4, R4, R25, RZ, 0x3c, !PT ;  /* 0x0000001904043212 */ /* 0x000fe400078e3cff */
[----:B------:R-:W-:Y:S02]  /*0c40*/  @P4 LOP3.LUT R2, R2, R27, RZ, 0x3c, !PT ;  /* 0x0000001b02024212 */ /* 0x000fe400078e3cff */
[----:B------:R-:W-:Y:S02]  /*0c50*/  @P4 LOP3.LUT R4, R4, R29, RZ, 0x3c, !PT ;  /* 0x0000001d04044212 */ /* 0x000fe400078e3cff */
[----:B------:R-:W-:Y:S02]  /*0c60*/  @P5 LOP3.LUT R2, R2, R31, RZ, 0x3c, !PT ;  /* 0x0000001f02025212 */ /* 0x000fe400078e3cff */
[----:B----4-:R-:W-:Y:S02]  /*0c70*/  @P6 LOP3.LUT R3, R3, R16, RZ, 0x3c, !PT ;  /* 0x0000001003036212 */ /* 0x010fe400078e3cff */
[----:B------:R-:W-:-:S02]  /*0c80*/  @P5 LOP3.LUT R4, R4, R33, RZ, 0x3c, !PT ;  /* 0x0000002104045212 */ /* 0x000fc400078e3cff */
[----:B------:R-:W-:Y:S02]  /*0c90*/  @P6 LOP3.LUT R2, R2, R35, RZ, 0x3c, !PT ;  /* 0x0000002302026212 */ /* 0x000fe400078e3cff */
[----:B------:R-:W-:Y:S02]  /*0ca0*/  @P6 LOP3.LUT R4, R4, R37, RZ, 0x3c, !PT ;  /* 0x0000002504046212 */ /* 0x000fe400078e3cff */
[----:B------:R-:W-:Y:S02]  /*0cb0*/  @P0 LOP3.LUT R2, R2, R17, RZ, 0x3c, !PT ;  /* 0x0000001102020212 */ /* 0x000fe400078e3cff */
[----:B------:R-:W-:Y:S02]  /*0cc0*/  @P0 LOP3.LUT R3, R3, R42, RZ, 0x3c, !PT ;  /* 0x0000002a03030212 */ /* 0x000fe400078e3cff */
[----:B------:R-:W-:Y:S01]  /*0cd0*/  @P0 LOP3.LUT R4, R4, R39, RZ, 0x3c, !PT ;  /* 0x0000002704040212 */ /* 0x000fe200078e3cff */
[----:B------:R-:W-:Y:S06]  /*0ce0*/  BRA.U UP0, `(.L_x_4) ;  /* 0xfffffff5004c7547 */ /* 0x000fec000b83ffff */
[----:B------:R-:W-:-:S04]  /*0cf0*/  IADD3 R14, PT, PT, R14, 0x1, RZ ;  /* 0x000000010e0e7810 */ /* 0x000fc80007ffe0ff */
[----:B------:R-:W-:-:S13]  /*0d00*/  ISETP.NE.AND P0, PT, R14, 0x5, PT ;  /* 0x000000050e00780c */ /* 0x000fda0003f05270 */
[----:B------:R-:W-:Y:S05]  /*0d10*/  @P0 BRA `(.L_x_5) ;  /* 0xfffffff400300947 */ /* 0x000fea000383ffff */
[----:B------:R0:W-:Y:S01]  /*0d20*/  STL.64 [R1+0x8], R2 ;  /* 0x0000080201007387 */ /* 0x0001e20000100a00 */
[----:B------:R-:W-:-:S03]  /*0d30*/  ISETP.NE.U32.AND P0, PT, R22, 0x1, PT ;  /* 0x000000011600780c */ /* 0x000fc60003f05070 */
[----:B------:R0:W-:Y:S01]  /*0d40*/  STL.64 [R1+0x10], R4 ;  /* 0x0000100401007387 */ /* 0x0001e20000100a00 */
[----:B------:R-:W-:-:S03]  /*0d50*/  ISETP.NE.AND.EX P0, PT, RZ, RZ, PT, P0 ;  /* 0x000000ffff00720c */ /* 0x000fc60003f05300 */
[----:B------:R0:W-:Y:S10]  /*0d60*/  STL [R1+0x4], R0 ;  /* 0x0000040001007387 */ /* 0x0001f40000100800 */
[----:B0-----:R-:W-:Y:S05]  /*0d70*/  @!P0 BRA `(.L_x_3) ;  /* 0x0000001400e48947 */ /* 0x001fea0003800000 */
[----:B------:R-:W-:Y:S01]  /*0d80*/  IMAD.MOV.U32 R0, RZ, RZ, RZ ;  /* 0x000000ffff007224 */ /* 0x000fe200078e00ff */
[----:B------:R-:W-:Y:S01]  /*0d90*/  CS2R R4, SRZ ;  /* 0x0000000000047805 */ /* 0x000fe2000001ff00 */
[----:B------:R-:W-:Y:S01]  /*0da0*/  IMAD.MOV.U32 R14, RZ, RZ, RZ ;  /* 0x000000ffff0e7224 */ /* 0x000fe200078e00ff */
[----:B------:R-:W-:-:S07]  /*0db0*/  CS2R R2, SRZ ;  /* 0x0000000000027805 */ /* 0x000fce000001ff00 */
.L_x_7:
[----:B------:R-:W-:-:S06]  /*0dc0*/  IMAD R11, R14, 0x4, R1 ;  /* 0x000000040e0b7824 */ /* 0x000fcc00078e0201 */
[----:B------:R-:W5:Y:S01]  /*0dd0*/  LDL R11, [R11+0x4] ;  /* 0x000004000b0b7983 */ /* 0x000f620000100800 */
[----:B------:R-:W-:Y:S01]  /*0de0*/  SHF.L.U32 R15, R14, 0x5, RZ ;  /* 0x000000050e0f7819 */ /* 0x000fe200000006ff */
[----:B------:R-:W-:-:S06]  /*0df0*/  UMOV UR4, URZ ;  /* 0x000000ff00047c82 */ /* 0x000fcc0008000000 */
.L_x_6:
        /* <DEDUP_REMOVED lines=173> */
[----:B------:R-:W-:-:S05]  /*18d0*/  VIADD R14, R14, 0x1 ;  /* 0x000000010e0e7836 */ /* 0x000fca0000000000 */
[----:B------:R-:W-:-:S13]  /*18e0*/  ISETP.NE.AND P0, PT, R14, 0x5, PT ;  /* 0x000000050e00780c */ /* 0x000fda0003f05270 */
[----:B------:R-:W-:Y:S05]  /*18f0*/  @P0 BRA `(.L_x_7) ;  /* 0xfffffff400300947 */ /* 0x000fea000383ffff */
[----:B------:R0:W-:Y:S01]  /*1900*/  STL.64 [R1+0x8], R2 ;  /* 0x0000080201007387 */ /* 0x0001e20000100a00 */
[----:B------:R-:W-:-:S03]  /*1910*/  ISETP.NE.U32.AND P0, PT, R22, 0x3, PT ;  /* 0x000000031600780c */ /* 0x000fc60003f05070 */
[----:B------:R0:W-:Y:S01]  /*1920*/  STL.64 [R1+0x10], R4 ;  /* 0x0000100401007387 */ /* 0x0001e20000100a00 */
[----:B------:R-:W-:-:S03]  /*1930*/  ISETP.NE.AND.EX P0, PT, RZ, RZ, PT, P0 ;  /* 0x000000ffff00720c */ /* 0x000fc60003f05300 */
[----:B------:R0:W-:Y:S10]  /*1940*/  STL [R1+0x4], R0 ;  /* 0x0000040001007387 */ /* 0x0001f40000100800 */
[----:B0-----:R-:W-:Y:S05]  /*1950*/  @P0 BRA `(.L_x_3) ;  /* 0x0000000800ec0947 */ /* 0x001fea0003800000 */
[----:B------:R-:W-:Y:S02]  /*1960*/  HFMA2 R14, -RZ, RZ, 0, 0 ;  /* 0x00000000ff0e7431 */ /* 0x000fe400000001ff */
[----:B------:R-:W-:Y:S01]  /*1970*/  IMAD.MOV.U32 R0, RZ, RZ, RZ ;  /* 0x000000ffff007224 */ /* 0x000fe200078e00ff */
[----:B------:R-:W-:Y:S02]  /*1980*/  CS2R R2, SRZ ;  /* 0x0000000000027805 */ /* 0x000fe4000001ff00 */
[----:B------:R-:W-:-:S07]  /*1990*/  CS2R R4, SRZ ;  /* 0x0000000000047805 */ /* 0x000fce000001ff00 */
.L_x_9:
[----:B------:R-:W-:-:S06]  /*19a0*/  IMAD R11, R14, 0x4, R1 ;  /* 0x000000040e0b7824 */ /* 0x000fcc00078e0201 */
[----:B------:R-:W5:Y:S01]  /*19b0*/  LDL R11, [R11+0x4] ;  /* 0x000004000b0b7983 */ /* 0x000f620000100800 */
[----:B------:R-:W-:Y:S01]  /*19c0*/  IMAD.SHL.U32 R15, R14, 0x20, RZ ;  /* 0x000000200e0f7824 */ /* 0x000fe200078e00ff */
[----:B------:R-:W-:-:S06]  /*19d0*/  UMOV UR4, URZ ;  /* 0x000000ff00047c82 */ /* 0x000fcc0008000000 */
.L_x_8:
        /* <DEDUP_REMOVED lines=34> */
[----:B------:R-:W-:Y:S02]  /*1c00*/  @!P0 LOP3.LUT R2, R2, R21, RZ, 0x3c, !PT ;  /* 0x0000001502028212 */ /* 0x000fe400078e3cff */
[----:B------:R-:W-:Y:S01]  /*1c10*/  LOP3.LUT P0, RZ, R29, 0x80, RZ, 0xc0, !PT ;  /* 0x000000801dff7812 */ /* 0x000fe2000780c0ff */
[----:B------:R-:W4:-:S12]  /*1c20*/  @P4 LDG.E R21, desc[UR14][R12.64+0x50] ;  /* 0x0000500e0c154981 */ /* 0x000f18000c1e1900 */
        /* <DEDUP_REMOVED lines=80> */
[----:B------:R-:W3:Y:S01]  /*2130*/  @P4 LDG.E R21, desc[UR14][R12.64+0xf0] ;  /* 0x0000f00e0c154981 */ /* 0x000ee2000c1e1900 */
[----:B------:R-:W-:Y:S02]  /*2140*/  @P0 LOP3.LUT R3, R3, R20, RZ, 0x3c, !PT ;  /* 0x0000001403030212 */ /* 0x000fe400078e3cff */
[----:B------:R-:W-:Y:S01]  /*2150*/  LOP3.LUT P0, RZ, R29, 0x8000, RZ, 0xc0, !PT ;  /* 0x000080001dff7812 */ /* 0x000fe2000780c0ff */
[----:B------:R-:W4:Y:S04]  /*2160*/  @P1 LDG.E R20, desc[UR14][R12.64+0xc4] ;  /* 0x0000c40e0c141981 */ /* 0x000f28000c1e1900 */
[----:B------:R-:W4:Y:S08]  /*2170*/  @P6 LDG.E R29, desc[UR14][R12.64+0x118] ;  /* 0x0001180e0c1d6981 */ /* 0x000f30000c1e1900 */
        /* <DEDUP_REMOVED lines=12> */
[----:B------:R-:W-:-:S03]  /*2240*/  @P5 LOP3.LUT R0, R0, R27, RZ, 0x3c, !PT ;  /* 0x0000001b00005212 */ /* 0x000fc600078e3cff */
        /* <DEDUP_REMOVED lines=19> */
[----:B------:R-:W-:Y:S02]  /*2380*/  @P5 LOP3.LUT R3, R3, R36, RZ, 0x3c, !PT ;  /* 0x0000002403035212 */ /* 0x000fe400078e3cff */
[----:B------:R-:W-:Y:S02]  /*2390*/  @P6 LOP3.LUT R5, R5, R38, RZ, 0x3c, !PT ;  /* 0x0000002605056212 */ /* 0x000fe400078e3cff */
[----:B------:R-:W-:-:S04]  /*23a0*/  @P6 LOP3.LUT R3, R3, R40, RZ, 0x3c, !PT ;  /* 0x0000002803036212 */ /* 0x000fc800078e3cff */
[----:B------:R-:W-:Y:S02]  /*23b0*/  @P0 LOP3.LUT R3, R3, R42, RZ, 0x3c, !PT ;  /* 0x0000002a03030212 */ /* 0x000fe400078e3cff */
[----:B--2---:R-:W-:-:S04]  /*23c0*/  @P1 LOP3.LUT R2, R2, R19, RZ, 0x3c, !PT ;  /* 0x0000001302021212 */ /* 0x004fc800078e3cff */
[----:B------:R-:W-:Y:S02]  /*23d0*/  @P2 LOP3.LUT R2, R2, R23, RZ, 0x3c, !PT ;  /* 0x0000001702022212 */ /* 0x000fe400078e3cff */
[----:B---3--:R-:W-:-:S04]  /*23e0*/  @P2 LOP3.LUT R4, R4, R21, RZ, 0x3c, !PT ;  /* 0x0000001504042212 */ /* 0x008fc800078e3cff */
[----:B------:R-:W-:Y:S02]  /*23f0*/  @P3 LOP3.LUT R4, R4, R25, RZ, 0x3c, !PT ;  /* 0x0000001904043212 */ /* 0x000fe400078e3cff */
[----:B------:R-:W-:Y:S02]  /*2400*/  @P3 LOP3.LUT R2, R2, R27, RZ, 0x3c, !PT ;  /* 0x0000001b02023212 */ /* 0x000fe400078e3cff */
[----:B----4-:R-:W-:-:S04]  /*2410*/  @P4 LOP3.LUT R4, R4, R29, RZ, 0x3c, !PT ;  /* 0x0000001d04044212 */ /* 0x010fc800078e3cff */
[----:B------:R-:W-:Y:S02]  /*2420*/  @P5 LOP3.LUT R4, R4, R33, RZ, 0x3c, !PT ;  /* 0x0000002104045212 */ /* 0x000fe400078e3cff */
[----:B------:R-:W-:-:S04]  /*2430*/  @P4 LOP3.LUT R2, R2, R31, RZ, 0x3c, !PT ;  /* 0x0000001f02024212 */ /* 0x000fc800078e3cff */
[----:B------:R-:W-:Y:S02]  /*2440*/  @P5 LOP3.LUT R2, R2, R35, RZ, 0x3c, !PT ;  /* 0x0000002302025212 */ /* 0x000fe400078e3cff */
        /* <DEDUP_REMOVED lines=9> */
[----:B------:R0:W-:Y:S04]  /*24e0*/  STL.64 [R1+0x8], R4 ;  /* 0x0000080401007387 */ /* 0x0001e80000100a00 */
[----:B------:R0:W-:Y:S04]  /*24f0*/  STL.64 [R1+0x10], R2 ;  /* 0x0000100201007387 */ /* 0x0001e80000100a00 */
[----:B------:R0:W-:Y:S02]  /*2500*/  STL [R1+0x4], R0 ;  /* 0x0000040001007387 */ /* 0x0001e40000100800 */
.L_x_3:
[----:B------:R-:W-:Y:S05]  /*2510*/  BSYNC.RECONVERGENT B1 ;  /* 0x0000000000017941 */ /* 0x000fea0003800200 */
.L_x_2:
[----:B------:R-:W-:Y:S01]  /*2520*/  ISETP.GT.U32.AND P0, PT, R8, 0x3, PT ;  /* 0x000000030800780c */ /* 0x000fe20003f04070 */
[----:B------:R-:W-:Y:S01]  /*2530*/  VIADD R10, R10, 0x1 ;  /* 0x000000010a0a7836 */ /* 0x000fe20000000000 */
[--C-:B------:R-:W-:Y:S02]  /*2540*/  SHF.R.U64 R8, R8, 0x2, R9.reuse ;  /* 0x0000000208087819 */ /* 0x100fe40000001209 */
[----:B------:R-:W-:Y:S02]  /*2550*/  ISETP.GT.U32.AND.EX P0, PT, R9, RZ, PT, P0 ;  /* 0x000000ff0900720c */ /* 0x000fe40003f04100 */
[----:B------:R-:W-:-:S11]  /*2560*/  SHF.R.U32.HI R9, RZ, 0x2, R9 ;  /* 0x00000002ff097819 */ /* 0x000fd60000011609 */
[----:B------:R-:W-:Y:S05]  /*2570*/  @P0 BRA `(.L_x_10) ;  /* 0xffffffd800ec0947 */ /* 0x000fea000383ffff */
.L_x_1:
[----:B------:R-:W-:Y:S05]  /*2580*/  BSYNC.RECONVERGENT B0 ;  /* 0x0000000000007941 */ /* 0x000fea0003800200 */
.L_x_0:
[----:B0-----:R-:W0:Y:S01]  /*2590*/  LDC R0, c[0x0][0x3b0] ;  /* 0x0000ec00ff007b82 */ /* 0x001e220000000800 */
[----:B------:R1:W-:Y:S04]  /*25a0*/  STL.64 [R1+0x18], RZ ;  /* 0x000018ff01007387 */ /* 0x0003e80000100a00 */
[----:B------:R1:W-:Y:S04]  /*25b0*/  STL [R1+0x20], RZ ;  /* 0x000020ff01007387 */ /* 0x0003e80000100800 */
[----:B------:R1:W-:Y:S01]  /*25c0*/  STL.64 [R1+0x28], RZ ;  /* 0x000028ff01007387 */ /* 0x0003e20000100a00 */
[----:B0-----:R-:W-:-:S13]  /*25d0*/  ISETP.GE.AND P0, PT, R0, 0x1, PT ;  /* 0x000000010000780c */ /* 0x001fda0003f06270 */
[----:B-1----:R-:W-:Y:S05]  /*25e0*/  @!P0 EXIT ;  /* 0x000000000000894d */ /* 0x002fea0003800000 */
[----:B------:R-:W0:Y:S02]  /*25f0*/  LDCU UR4, c[0x0][0x398] ;  /* 0x00007300ff0477ac */ /* 0x000e240008000800 */
[----:B0-----:R-:W-:-:S04]  /*2600*/  I2FP.F32.S32 R0, UR4 ;  /* 0x0000000400007c45 */ /* 0x001fc80008201400 */
[----:B------:R-:W-:-:S13]  /*2610*/  R2UR UR13, R0 ;  /* 0x00000000000d72ca */ /* 0x000fda00000e0000 */
[----:B------:R-:W0:Y:S08]  /*2620*/  F2F.F64.F32 R4, UR13 ;  /* 0x0000000d00047d10 */ /* 0x000e300008201800 */
[----:B0-----:R-:W0:Y:S01]  /*2630*/  MUFU.RCP64H R3, R5 ;  /* 0x0000000500037308 */ /* 0x001e220000001800 */
[----:B------:R-:W-:-:S05]  /*2640*/  VIADD R2, R5, 0x300402 ;  /* 0x0030040205027836 */ /* 0x000fca0000000000 */
[----:B------:R-:W-:Y:S01]  /*2650*/  FSETP.GEU.AND P0, PT, |R2|, 5.8789094863358348022e-39, PT ;  /* 0x004004020200780b */ /* 0x000fe20003f0e200 */
[----:B0-----:R-:W-:-:S08]  /*2660*/  DFMA R6, -R4, R2, 1 ;  /* 0x3ff000000406742b */ /* 0x001fd00000000102 */
[----:B------:R-:W-:-:S08]  /*2670*/  DFMA R6, R6, R6, R6 ;  /* 0x000000060606722b */ /* 0x000fd00000000006 */
[----:B------:R-:W-:-:S08]  /*2680*/  DFMA R6, R2, R6, R2 ;  /* 0x000000060206722b */ /* 0x000fd00000000002 */
[----:B------:R-:W-:-:S08]  /*2690*/  DFMA R8, -R4, R6, 1 ;  /* 0x3ff000000408742b */ /* 0x000fd00000000106 */
[----:B------:R-:W-:Y:S01]  /*26a0*/  DFMA R6, R6, R8, R6 ;  /* 0x000000080606722b */ /* 0x000fe20000000006 */
[----:B------:R-:W-:Y:S10]  /*26b0*/  @P0 BRA `(.L_x_11) ;  /* 0x0000000000200947 */ /* 0x000ff40003800000 */
[----:B------:R-:W-:Y:S01]  /*26c0*/  LOP3.LUT R0, R5, 0x7fffffff, RZ, 0xc0, !PT ;  /* 0x7fffffff05007812 */ /* 0x000fe200078ec0ff */
[----:B------:R-:W-:Y:S01]  /*26d0*/  IMAD.MOV.U32 R16, RZ, RZ, R4 ;  /* 0x000000ffff107224 */ /* 0x000fe200078e0004 */
[----:B------:R-:W-:-:S03]  /*26e0*/  MOV R17, R5 ;  /* 0x0000000500117202 */ /* 0x000fc60000000f00 */
[----:B------:R-:W-:Y:S01]  /*26f0*/  VIADD R15, R0, 0xfff00000 ;  /* 0xfff00000000f7836 */ /* 0x000fe20000000000 */
[----:B------:R-:W-:-:S07]  /*2700*/  MOV R0, 0x2720 ;  /* 0x0000272000007802 */ /* 0x000fce0000000f00 */
[----:B------:R-:W-:Y:S05]  /*2710*/  CALL.REL.NOINC `($__internal_0_$__cuda_sm20_dblrcp_rn_slowpath_v3) ;  /* 0x0000004400dc7944 */ /* 0x000fea0003c00000 */
[----:B------:R-:W-:Y:S02]  /*2720*/  IMAD.MOV.U32 R6, RZ, RZ, R12 ;  /* 0x000000ffff067224 */ /* 0x000fe400078e000c */
[----:B------:R-:W-:-:S07]  /*2730*/  IMAD.MOV.U32 R7, RZ, RZ, R13 ;  /* 0x000000ffff077224 */ /* 0x000fce00078e000d */
.L_x_11:
[----:B------:R-:W0:Y:S01]  /*2740*/  MUFU.RCP64H R3, R5 ;  /* 0x0000000500037308 */ /* 0x000e220000001800 */
[----:B------:R-:W-:Y:S01]  /*2750*/  MOV R2, 0x1 ;  /* 0x0000000100027802 */ /* 0x000fe20000000f00 */
[----:B------:R-:W1:Y:S01]  /*2760*/  LDCU UR4, c[0x0][0x39c] ;  /* 0x00007380ff0477ac */ /* 0x000e620008000800 */
[----:B------:R-:W-:-:S04]  /*2770*/  FSETP.GEU.AND P1, PT, |R7|, 6.5827683646048100446e-37, PT ;  /* 0x036000000700780b */ /* 0x000fc80003f2e200 */
[----:B0-----:R-:W-:-:S08]  /*2780*/  DFMA R8, -R4, R2, 1 ;  /* 0x3ff000000408742b */ /* 0x001fd00000000102 */
[----:B------:R-:W-:-:S08]  /*2790*/  DFMA R8, R8, R8, R8 ;  /* 0x000000080808722b */ /* 0x000fd00000000008 */
[----:B------:R-:W-:-:S08]  /*27a0*/  DFMA R8, R2, R8, R2 ;  /* 0x000000080208722b */ /* 0x000fd00000000002 */
[----:B------:R-:W-:-:S08]  /*27b0*/  DFMA R2, -R4, R8, 1 ;  /* 0x3ff000000402742b */ /* 0x000fd00000000108 */
[----:B------:R-:W-:-:S08]  /*27c0*/  DFMA R2, R8, R2, R8 ;  /* 0x000000020802722b */ /* 0x000fd00000000008 */
[----:B------:R-:W-:-:S08]  /*27d0*/  DMUL R8, R2, R6 ;  /* 0x0000000602087228 */ /* 0x000fd00000000000 */
[----:B------:R-:W-:-:S08]  /*27e0*/  DFMA R10, -R4, R8, R6 ;  /* 0x00000008040a722b */ /* 0x000fd00000000106 */
[----:B------:R-:W-:Y:S01]  /*27f0*/  DFMA R2, R2, R10, R8 ;  /* 0x0000000a0202722b */ /* 0x000fe20000000008 */
[----:B-1----:R-:W-:-:S04]  /*2800*/  I2FP.F32.S32 R8, UR4 ;  /* 0x0000000400087c45 */ /* 0x002fc80008201400 */
[----:B------:R-:W-:-:S05]  /*2810*/  R2UR UR16, R8 ;  /* 0x00000000081072ca */ /* 0x000fca00000e0000 */
[----:B------:R-:W-:-:S05]  /*2820*/  FFMA R0, RZ, R5, R3 ;  /* 0x00000005ff007223 */ /* 0x000fca0000000003 */
[----:B------:R-:W-:-:S13]  /*2830*/  FSETP.GT.AND P0, PT, |R0|, 1.469367938527859385e-39, PT ;  /* 0x001000000000780b */ /* 0x000fda0003f04200 */
[----:B------:R-:W-:Y:S05]  /*2840*/  @P0 BRA P1, `(.L_x_12) ;  /* 0x0000000000200947 */ /* 0x000fea0000800000 */
[----:B------:R-:W-:Y:S01]  /*2850*/  IMAD.MOV.U32 R16, RZ, RZ, R6 ;  /* 0x000000ffff107224 */ /* 0x000fe200078e0006 */
[----:B------:R-:W-:Y:S01]  /*2860*/  MOV R0, 0x28b0 ;  /* 0x000028b000007802 */ /* 0x000fe20000000f00 */
[----:B------:R-:W-:Y:S01]  /*2870*/  IMAD.MOV.U32 R17, RZ, RZ, R7 ;  /* 0x000000ffff117224 */ /* 0x000fe200078e0007 */
[----:B------:R-:W-:Y:S01]  /*2880*/  MOV R7, R5 ;  /* 0x0000000500077202 */ /* 0x000fe20000000f00 */
[----:B------:R-:W-:-:S07]  /*2890*/  IMAD.MOV.U32 R6, RZ, RZ, R4 ;  /* 0x000000ffff067224 */ /* 0x000fce00078e0004 */
[----:B------:R-:W-:Y:S05]  /*28a0*/  CALL.REL.NOINC `($__internal_1_$__cuda_sm20_div_rn_f64_full) ;  /* 0x00000048001c7944 */ /* 0x000fea0003c00000 */
[----:B------:R-:W-:Y:S02]  /*28b0*/  IMAD.MOV.U32 R2, RZ, RZ, R16 ;  /* 0x000000ffff027224 */ /* 0x000fe400078e0010 */
[----:B------:R-:W-:-:S07]  /*28c0*/  IMAD.MOV.U32 R3, RZ, RZ, R17 ;  /* 0x000000ffff037224 */ /* 0x000fce00078e0011 */
.L_x_12:
        /* <DEDUP_REMOVED lines=16> */
[----:B------:R-:W-:Y:S01]  /*29d0*/  IMAD.MOV.U32 R8, RZ, RZ, R12 ;  /* 0x000000ffff087224 */ /* 0x000fe200078e000c */
[----:B------:R-:W-:-:S07]  /*29e0*/  MOV R9, R13 ;  /* 0x0000000d00097202 */ /* 0x000fce0000000f00 */
.L_x_13:
[----:B------:R-:W0:Y:S01]  /*29f0*/  MUFU.RCP64H R5, R7 ;  /* 0x0000000700057308 */ /* 0x000e220000001800 */
[----:B------:R-:W-:Y:S01]  /*2a00*/  IMAD.MOV.U32 R4, RZ, RZ, 0x1 ;  /* 0x00000001ff047424 */ /* 0x000fe200078e00ff */
        /* <DEDUP_REMOVED lines=17> */
[----:B------:R-:W-:-:S07]  /*2b20*/  IMAD.MOV.U32 R17, RZ, RZ, R9 ;  /* 0x000000ffff117224 */ /* 0x000fce00078e0009 */
[----:B------:R-:W-:Y:S05]  /*2b30*/  CALL.REL.NOINC `($__internal_1_$__cuda_sm20_div_rn_f64_full) ;  /* 0x0000004400787944 */ /* 0x000fea0003c00000 */
[----:B------:R-:W-:Y:S01]  /*2b40*/  MOV R4, R16 ;  /* 0x0000001000047202 */ /* 0x000fe20000000f00 */
[----:B------:R-:W-:-:S07]  /*2b50*/  IMAD.MOV.U32 R5, RZ, RZ, R17 ;  /* 0x000000ffff057224 */ /* 0x000fce00078e0011 */
.L_x_14:
        /* <DEDUP_REMOVED lines=18> */
.L_x_15:
[----:B------:R-:W0:Y:S01]  /*2c80*/  MUFU.RCP64H R7, R9 ;  /* 0x0000000900077308 */ /* 0x000e220000001800 */
[----:B------:R-:W-:Y:S02]  /*2c90*/  MOV R6, 0x1 ;  /* 0x0000000100067802 */ /* 0x000fe40000000f00 */
        /* <DEDUP_REMOVED lines=8> */
[----:B------:R-:W-:-:S10]  /*2d20*/  DFMA R6, R6, R14, R12 ;  /* 0x0000000e0606722b */ /* 0x000fd4000000000c */
[----:B------:R-:W-:-:S05]  /*2d30*/  FFMA R0, RZ, R9, R7 ;  /* 0x00000009ff007223 */ /* 0x000fca0000000007 */
[----:B------:R-:W-:-:S13]  /*2d40*/  FSETP.GT.AND P0, PT, |R0|, 1.469367938527859385e-39, PT ;  /* 0x001000000000780b */ /* 0x000fda0003f04200 */
[----:B------:R-:W-:Y:S05]  /*2d50*/  @P0 BRA P1, `(.L_x_16) ;  /* 0x0000000000200947 */ /* 0x000fea0000800000 */
[----:B------:R-:W-:Y:S01]  /*2d60*/  IMAD.MOV.U32 R16, RZ, RZ, R10 ;  /* 0x000000ffff107224 */ /* 0x000fe200078e000a */
[----:B------:R-:W-:Y:S01]  /*2d70*/  MOV R6, R8 ;  /* 0x0000000800067202 */ /* 0x000fe20000000f00 */
[----:B------:R-:W-:Y:S01]  /*2d80*/  IMAD.MOV.U32 R17, RZ, RZ, R11 ;  /* 0x000000ffff117224 */ /* 0x000fe200078e000b */
[----:B------:R-:W-:Y:S01]  /*2d90*/  MOV R0, 0x2dc0 ;  /* 0x00002dc000007802 */ /* 0x000fe20000000f00 */
[----:B------:R-:W-:-:S07]  /*2da0*/  IMAD.MOV.U32 R7, RZ, RZ, R9 ;  /* 0x000000ffff077224 */ /* 0x000fce00078e0009 */
[----:B------:R-:W-:Y:S05]  /*2db0*/  CALL.REL.NOINC `($__internal_1_$__cuda_sm20_div_rn_f64_full) ;  /* 0x0000004000d87944 */ /* 0x000fea0003c00000 */
[----:B------:R-:W-:Y:S01]  /*2dc0*/  IMAD.MOV.U32 R6, RZ, RZ, R16 ;  /* 0x000000ffff067224 */ /* 0x000fe200078e0010 */
[----:B------:R-:W-:-:S07]  /*2dd0*/  MOV R7, R17 ;  /* 0x0000001100077202 */ /* 0x000fce0000000f00 */
.L_x_16:
[----:B------:R-:W0:Y:S01]  /*2de0*/  LDCU UR4, c[0x0][0x3a4] ;  /* 0x00007480ff0477ac */ /* 0x000e220008000800 */
[----:B------:R-:W1:Y:S01]  /*2df0*/  S2UR UR5, SR_CTAID.X ;  /* 0x00000000000579c3 */ /* 0x000e620000002500 */
[----:B0-----:R-:W0:Y:S01]  /*2e00*/  F2F.F64.F32 R20, UR4 ;  /* 0x0000000400147d10 */ /* 0x001e220008201800 */
[----:B------:R-:W-:Y:S01]  /*2e10*/  UMOV UR4, URZ ;  /* 0x000000ff00047c82 */ /* 0x000fe20008000000 */
[----:B01----:R-:W-:-:S11]  /*2e20*/  DMUL R20, R20, 0.5 ;  /* 0x3fe0000014147828 */ /* 0x003fd60000000000 */
.L_x_71:
[----:B0-----:R-:W0:Y:S01]  /*2e30*/  LDCU UR6, c[0x0][0x3b4] ;  /* 0x00007680ff0677ac */ /* 0x001e220008000800 */
[----:B-1----:R-:W1:Y:S01]  /*2e40*/  LDCU.64 UR10, c[0x0][0x388] ;  /* 0x00007100ff0a77ac */ /* 0x002e620008000a00 */
[----:B0-----:R-:W-:-:S04]  /*2e50*/  UIMAD UR5, UR4, UR6, UR5 ;  /* 0x00000006040572a4 */ /* 0x001fc8000f8e0205 */
[----:B------:R-:W-:-:S04]  /*2e60*/  UIMAD UR6, UR5, 0x3, URZ ;  /* 0x00000003050678a4 */ /* 0x000fc8000f8e02ff */
[----:B------:R-:W-:Y:S02]  /*2e70*/  UIADD3 UR8, UPT, UPT, UR6, 0x1, URZ ;  /* 0x0000000106087890 */ /* 0x000fe4000fffe0ff */
[----:B------:R-:W-:Y:S02]  /*2e80*/  UIADD3 UR12, UPT, UPT, UR6, 0x2, URZ ;  /* 0x00000002060c7890 */ /* 0x000fe4000fffe0ff */
[----:B-1----:R-:W-:Y:S01]  /*2e90*/  UIMAD.WIDE.U32 UR6, UR6, 0x4, UR10 ;  /* 0x00000004060678a5 */ /* 0x002fe2000f8e000a */
[----:B------:R-:W-:Y:S01]  /*2ea0*/  ISETP.NE.AND P0, PT, R18, RZ, PT ;  /* 0x000000ff1200720c */ /* 0x000fe20003f05270 */
[----:B------:R-:W-:Y:S02]  /*2eb0*/  UIMAD.WIDE.U32 UR8, UR8, 0x4, UR10 ;  /* 0x00000004080878a5 */ /* 0x000fe4000f8e000a */
[----:B------:R-:W-:Y:S02]  /*2ec0*/  UIMAD.WIDE.U32 UR10, UR12, 0x4, UR10 ;  /* 0x000000040c0a78a5 */ /* 0x000fe4000f8e000a */
[----:B------:R-:W-:-:S02]  /*2ed0*/  IMAD.U32 R8, RZ, RZ, UR6 ;  /* 0x00000006ff087e24 */ /* 0x000fc4000f8e00ff */
[----:B------:R-:W-:Y:S01]  /*2ee0*/  IMAD.U32 R9, RZ, RZ, UR7 ;  /* 0x00000007ff097e24 */ /* 0x000fe2000f8e00ff */
[----:B------:R-:W-:Y:S01]  /*2ef0*/  MOV R10, UR8 ;  /* 0x00000008000a7c02 */ /* 0x000fe20008000f00 */
[----:B------:R-:W-:Y:S01]  /*2f00*/  IMAD.U32 R11, RZ, RZ, UR9 ;  /* 0x00000009ff0b7e24 */ /* 0x000fe2000f8e00ff */
[----:B------:R-:W0:Y:S01]  /*2f10*/  LDCU.64 UR6, c[0x0][0x390] ;  /* 0x00007200ff0677ac */ /* 0x000e220008000a00 */
[----:B------:R-:W-:Y:S01]  /*2f20*/  IMAD.U32 R12, RZ, RZ, UR10 ;  /* 0x0000000aff0c7e24 */ /* 0x000fe2000f8e00ff */
[----:B------:R-:W-:Y:S01]  /*2f30*/  MOV R13, UR11 ;  /* 0x0000000b000d7c02 */ /* 0x000fe20008000f00 */
[----:B-----5:R1:W5:Y:S04]  /*2f40*/  LDG.E R27, desc[UR14][R8.64] ;  /* 0x0000000e081b7981 */ /* 0x020368000c1e1900 */
[----:B------:R1:W5:Y:S04]  /*2f50*/  LDG.E R26, desc[UR14][R10.64] ;  /* 0x0000000e0a1a7981 */ /* 0x000368000c1e1900 */
[----:B------:R1:W5:Y:S01]  /*2f60*/  LDG.E R25, desc[UR14][R12.64] ;  /* 0x0000000e0c197981 */ /* 0x000362000c1e1900 */
[----:B------:R-:W-:Y:S01]  /*2f70*/  BSSY.RECONVERGENT B2, `(.L_x_17) ;  /* 0x00003e3000027945 */ /* 0x000fe20003800200 */
[----:B------:R-:W-:Y:S01]  /*2f80*/  MOV R16, RZ ;  /* 0x000000ff00107202 */ /* 0x000fe20000000f00 */
[----:B0-----:R-:W-:Y:S01]  /*2f90*/  UIMAD.WIDE.U32 UR6, UR5, 0x4, UR6 ;  /* 0x00000004050678a5 */ /* 0x001fe2000f8e0006 */
[----:B------:R-:W0:Y:S05]  /*2fa0*/  LDCU UR5, c[0x0][0x380] ;  /* 0x00007000ff0577ac */ /* 0x000e2a0008000800 */
[----:B------:R-:W-:-:S02]  /*2fb0*/  IMAD.U32 R14, RZ, RZ, UR6 ;  /* 0x00000006ff0e7e24 */ /* 0x000fc4000f8e00ff */
[----:B------:R-:W-:-:S03]  /*2fc0*/  IMAD.U32 R15, RZ, RZ, UR7 ;  /* 0x00000007ff0f7e24 */ /* 0x000fc6000f8e00ff */
[----:B------:R-:W2:Y:S02]  /*2fd0*/  LDCU UR6, c[0x0][0x3a4] ;  /* 0x00007480ff0677ac */ /* 0x000ea40008000800 */
[----:B------:R1:W-:Y:S01]  /*2fe0*/  @!P0 STG.E desc[UR14][R14.64], RZ ;  /* 0x000000ff0e008986 */ /* 0x0003e2000c10190e */
[----:B0-----:R-:W-:-:S13]  /*2ff0*/  ISETP.GE.AND P0, PT, R18, UR5, PT ;  /* 0x0000000512007c0c */ /* 0x001fda000bf06270 */
[----:B-12---:R-:W-:Y:S05]  /*3000*/  @P0 BRA `(.L_x_18) ;  /* 0x0000003c00640947 */ /* 0x006fea0003800000 */
[----:B------:R0:W5:Y:S04]  /*3010*/  LDL.64 R8, [R1] ;  /* 0x0000000001087983 */ /* 0x0001680000100a00 */
[----:B------:R0:W5:Y:S04]  /*3020*/  LDL.64 R10, [R1+0x8] ;  /* 0x00000800010a7983 */ /* 0x0001680000100a00 */
[----:B------:R0:W5:Y:S01]  /*3030*/  LDL.64 R12, [R1+0x10] ;  /* 0x00001000010c7983 */ /* 0x0001620000100a00 */
[----:B------:R-:W-:Y:S01]  /*3040*/  BSSY.RECONVERGENT B1, `(.L_x_19) ;  /* 0x00003d2000017945 */ /* 0x000fe20003800200 */
[----:B------:R-:W-:-:S02]  /*3050*/  IMAD.MOV.U32 R16, RZ, RZ, RZ ;  /* 0x000000ffff107224 */ /* 0x000fc400078e00ff */
[----:B------:R-:W-:-:S07]  /*3060*/  IMAD.MOV.U32 R15, RZ, RZ, R18 ;  /* 0x000000ffff0f7224 */ /* 0x000fce00078e0012 */
.L_x_70:
[----:B------:R-:W-:Y:S01]  /*3070*/  BSSY.RECONVERGENT B0, `(.L_x_20) ;  /* 0x00003c8000007945 */ /* 0x000fe20003800200 */
[----:B------:R-:W-:Y:S01]  /*3080*/  MOV R19, 0x3f800000 ;  /* 0x3f80000000137802 */ /* 0x000fe20000000f00 */
[----:B-----5:R-:W-:Y:S01]  /*3090*/  IMAD.MOV.U32 R14, RZ, RZ, R25 ;  /* 0x000000ffff0e7224 */ /* 0x020fe200078e0019 */
[----:B------:R-:W-:Y:S01]  /*30a0*/  MOV R24, R27 ;  /* 0x0000001b00187202 */ /* 0x000fe20000000f00 */
[----:B-1----:R-:W-:-:S07]  /*30b0*/  IMAD.MOV.U32 R0, RZ, RZ, R26 ;  /* 0x000000ffff007224 */ /* 0x002fce00078e001a */
.L_x_69:
[----:B------:R-:W-:Y:S01]  /*30c0*/  SHF.R.U32.HI R22, RZ, 0x2, R9 ;  /* 0x00000002ff167819 */ /* 0x000fe20000011609 */
[----:B------:R-:W-:Y:S01]  /*30d0*/  IMAD.MOV.U32 R28, RZ, RZ, 0x2f800000 ;  /* 0x2f800000ff1c7424 */ /* 0x000fe200078e00ff */
[----:B------:R-:W-:Y:S01]  /*30e0*/  BSSY.RECONVERGENT B3, `(.L_x_21) ;  /* 0x0000024000037945 */ /* 0x000fe20003800200 */
[----:B------:R-:W-:Y:S01]  /*30f0*/  IMAD.MOV.U32 R23, RZ, RZ, 0x3fd55555 ;  /* 0x3fd55555ff177424 */ /* 0x000fe200078e00ff */
[----:B------:R-:W-:Y:S01]  /*3100*/  LOP3.LUT R22, R22, R9, RZ, 0x3c, !PT ;  /* 0x0000000916167212 */ /* 0x000fe200078e3cff */
[----:B------:R-:W-:Y:S02]  /*3110*/  IMAD.SHL.U32 R9, R13, 0x10, RZ ;  /* 0x000000100d097824 */ /* 0x000fe400078e00ff */
[----:B------:R-:W-:Y:S02]  /*3120*/  IMAD.MOV.U32 R29, RZ, RZ, RZ ;  /* 0x000000ffff1d7224 */ /* 0x000fe400078e00ff */
[----:B------:R-:W-:Y:S02]  /*3130*/  IMAD.SHL.U32 R17, R22, 0x2, RZ ;  /* 0x0000000216117824 */ /* 0x000fe400078e00ff */
[----:B------:R-:W-:-:S03]  /*3140*/  IMAD.MOV.U32 R34, RZ, RZ, R11 ;  /* 0x000000ffff227224 */ /* 0x000fc600078e000b */
[----:B------:R-:W-:Y:S01]  /*3150*/  LOP3.LUT R30, R22, R17, R9, 0x96, !PT ;  /* 0x00000011161e7212 */ /* 0x000fe200078e9609 */
[----:B------:R-:W-:Y:S01]  /*3160*/  HFMA2 R22, -RZ, RZ, 85.3125, 85.3125 ;  /* 0x55555555ff167431 */ /* 0x000fe200000001ff */
[----:B------:R-:W-:Y:S02]  /*3170*/  IADD3 R17, PT, PT, R8, 0x587c5, RZ ;  /* 0x000587c508117810 */ /* 0x000fe40007ffe0ff */
[----:B------:R-:W-:-:S05]  /*3180*/  LOP3.LUT R30, R30, R13, RZ, 0x3c, !PT ;  /* 0x0000000d1e1e7212 */ /* 0x000fca00078e3cff */
[----:B------:R-:W-:-:S05]  /*3190*/  IMAD.IADD R9, R30, 0x1, R17 ;  /* 0x000000011e097824 */ /* 0x000fca00078e0211 */
[----:B------:R-:W-:-:S05]  /*31a0*/  I2FP.F32.U32 R9, R9 ;  /* 0x0000000900097245 */ /* 0x000fca0000201000 */
[----:B------:R-:W-:-:S04]  /*31b0*/  FFMA R9, R9, R28, 1.1641532182693481445e-10 ;  /* 0x2f00000009097423 */ /* 0x000fc8000000001c */
[----:B-1----:R-:W1:Y:S02]  /*31c0*/  F2F.F64.F32 R32, R9 ;  /* 0x0000000900207310 */ /* 0x002e640000201800 */
[----:B-1----:R-:W-:Y:S01]  /*31d0*/  DSETP.GEU.AND P0, PT, R32, R22, PT ;  /* 0x000000162000722a */ /* 0x002fe20003f0e000 */
[----:B------:R-:W-:Y:S01]  /*31e0*/  MOV R33, R12 ;  /* 0x0000000c00217202 */ /* 0x000fe20000000f00 */
[----:B------:R-:W-:-:S12]  /*31f0*/  IMAD.MOV.U32 R32, RZ, RZ, R30 ;  /* 0x000000ffff207224 */ /* 0x000fd800078e001e */
[----:B--2---:R-:W-:Y:S05]  /*3200*/  @P0 BRA `(.L_x_22) ;  /* 0x0000000000440947 */ /* 0x004fea0003800000 */
[----:B------:R-:W-:Y:S01]  /*3210*/  SHF.R.U32.HI R9, RZ, 0x2, R10 ;  /* 0x00000002ff097819 */ /* 0x000fe2000001160a */
[----:B------:R-:W1:Y:S01]  /*3220*/  LDC R29, c[0x0][0x3a8] ;  /* 0x0000ea00ff1d7b82 */ /* 0x000e620000000800 */
[----:B------:R-:W-:Y:S01]  /*3230*/  IMAD.MOV.U32 R33, RZ, RZ, R13 ;  /* 0x000000ffff217224 */ /* 0x000fe200078e000d */
[----:B------:R-:W-:Y:S01]  /*3240*/  MOV R13, R30 ;  /* 0x0000001e000d7202 */ /* 0x000fe20000000f00 */
[----:B------:R-:W-:Y:S01]  /*3250*/  IMAD.MOV.U32 R34, RZ, RZ, R12 ;  /* 0x000000ffff227224 */ /* 0x000fe200078e000c */
[----:B------:R-:W-:Y:S02]  /*3260*/  LOP3.LUT R9, R9, R10, RZ, 0x3c, !PT ;  /* 0x0000000a09097212 */ /* 0x000fe400078e3cff */
[----:B------:R-:W-:-:S03]  /*3270*/  SHF.L.U32 R10, R30, 0x4, RZ ;  /* 0x000000041e0a7819 */ /* 0x000fc600000006ff */
[----:B------:R-:W-:-:S05]  /*3280*/  IMAD.SHL.U32 R17, R9, 0x2, RZ ;  /* 0x0000000209117824 */ /* 0x000fca00078e00ff */
[----:B------:R-:W-:Y:S01]  /*3290*/  LOP3.LUT R9, R9, R17, R10, 0x96, !PT ;  /* 0x0000001109097212 */ /* 0x000fe200078e960a */
[----:B------:R-:W-:Y:S02]  /*32a0*/  VIADD R17, R8, 0xb0f8a ;  /* 0x000b0f8a08117836 */ /* 0x000fe40000000000 */
[----:B------:R-:W-:Y:S01]  /*32b0*/  IMAD.MOV.U32 R10, RZ, RZ, R11 ;  /* 0x000000ffff0a7224 */ /* 0x000fe200078e000b */
[----:B------:R-:W-:-:S04]  /*32c0*/  LOP3.LUT R32, R9, R30, RZ, 0x3c, !PT ;  /* 0x0000001e09207212 */ /* 0x000fc800078e3cff */
[----:B------:R-:W-:-:S04]  /*32d0*/  IADD3 R8, PT, PT, R32, R17, RZ ;  /* 0x0000001120087210 */ /* 0x000fc80007ffe0ff */
[----:B------:R-:W-:-:S05]  /*32e0*/  I2FP.F32.U32 R9, R8 ;  /* 0x0000000800097245 */ /* 0x000fca0000201000 */
[----:B------:R-:W-:-:S05]  /*32f0*/  FFMA R9, R9, R28, 1.1641532182693481445e-10 ;  /* 0x2f00000009097423 */ /* 0x000fca000000001c */
[----:B------:R-:W-:-:S04]  /*3300*/  FSETP.GEU.AND P0, PT, R9, 0.5, PT ;  /* 0x3f0000000900780b */ /* 0x000fc80003f0e000 */
[----:B-1----:R-:W-:-:S09]  /*3310*/  FSEL R29, -R29, R29, !P0 ;  /* 0x0000001d1d1d7208 */ /* 0x002fd20004000100 */
.L_x_22:
[----:B------:R-:W-:Y:S05]  /*3320*/  BSYNC.RECONVERGENT B3 ;  /* 0x0000000000037941 */ /* 0x000fea0003800200 */
.L_x_21:
[----:B------:R-:W-:Y:S01]  /*3330*/  SHF.R.U32.HI R9, RZ, 0x2, R10 ;  /* 0x00000002ff097819 */ /* 0x000fe2000001160a */
[----:B------:R-:W-:Y:S01]  /*3340*/  IMAD.SHL.U32 R8, R32, 0x10, RZ ;  /* 0x0000001020087824 */ /* 0x000fe200078e00ff */
[----:B------:R-:W-:Y:S01]  /*3350*/  BSSY.RECONVERGENT B3, `(.L_x_23) ;  /* 0x0000022000037945 */ /* 0x000fe20003800200 */
[----:B------:R-:W-:Y:S01]  /*3360*/  VIADD R30, R17, 0x587c5 ;  /* 0x000587c5111e7836 */ /* 0x000fe20000000000 */
[----:B------:R-:W-:Y:S01]  /*3370*/  LOP3.LUT R9, R9, R10, RZ, 0x3c, !PT ;  /* 0x0000000a09097212 */ /* 0x000fe200078e3cff */
[----:B------:R-:W-:Y:S01]  /*3380*/  IMAD.MOV.U32 R38, RZ, RZ, R32 ;  /* 0x000000ffff267224 */ /* 0x000fe200078e0020 */
[----:B------:R-:W-:Y:S01]  /*3390*/  MOV R31, RZ ;  /* 0x000000ff001f7202 */ /* 0x000fe20000000f00 */
[----:B------:R-:W-:Y:S01]  /*33a0*/  IMAD.MOV.U32 R36, RZ, RZ, R13 ;  /* 0x000000ffff247224 */ /* 0x000fe200078e000d */
[----:B------:R-:W-:-:S04]  /*33b0*/  SHF.L.U32 R10, R9, 0x1, RZ ;  /* 0x00000001090a7819 */ /* 0x000fc800000006ff */
[----:B------:R-:W-:-:S04]  /*33c0*/  LOP3.LUT R11, R9, R10, R8, 0x96, !PT ;  /* 0x0000000a090b7212 */ /* 0x000fc800078e9608 */
[----:B------:R-:W-:-:S05]  /*33d0*/  LOP3.LUT R11, R11, R32, RZ, 0x3c, !PT ;  /* 0x000000200b0b7212 */ /* 0x000fca00078e3cff */
[----:B------:R-:W-:Y:S02]  /*33e0*/  IMAD.IADD R8, R11, 0x1, R30 ;  /* 0x000000010b087824 */ /* 0x000fe400078e021e */
[----:B------:R-:W-:-:S03]  /*33f0*/  IMAD.MOV.U32 R35, RZ, RZ, R11 ;  /* 0x000000ffff237224 */ /* 0x000fc600078e000b */
[----:B------:R-:W-:-:S05]  /*3400*/  I2FP.F32.U32 R9, R8 ;  /* 0x0000000800097245 */ /* 0x000fca0000201000 */
[----:B------:R-:W-:-:S06]  /*3410*/  FFMA R8, R9, R28, 1.1641532182693481445e-10 ;  /* 0x2f00000009087423 */ /* 0x000fcc000000001c */
[----:B------:R-:W1:Y:S02]  /*3420*/  F2F.F64.F32 R8, R8 ;  /* 0x0000000800087310 */ /* 0x000e640000201800 */
[----:B-1----:R-:W-:Y:S01]  /*3430*/  DSETP.GEU.AND P0, PT, R8, R22, PT ;  /* 0x000000160800722a */ /* 0x002fe20003f0e000 */
[----:B------:R-:W-:-:S13]  /*3440*/  MOV R9, R33 ;  /* 0x0000002100097202 */ /* 0x000fda0000000f00 */
[----:B------:R-:W-:Y:S05]  /*3450*/  @P0 BRA `(.L_x_24) ;  /* 0x0000000000440947 */ /* 0x000fea0003800000 */
[----:B------:R-:W-:Y:S01]  /*3460*/  SHF.R.U32.HI R9, RZ, 0x2, R34 ;  /* 0x00000002ff097819 */ /* 0x000fe20000011622 */
[----:B------:R-:W-:Y:S01]  /*3470*/  IMAD.SHL.U32 R8, R11, 0x10, RZ ;  /* 0x000000100b087824 */ /* 0x000fe200078e00ff */
[----:B------:R-:W1:Y:S01]  /*3480*/  LDC R31, c[0x0][0x3a8] ;  /* 0x0000ea00ff1f7b82 */ /* 0x000e620000000800 */
[----:B------:R-:W-:Y:S01]  /*3490*/  VIADD R30, R17, 0xb0f8a ;  /* 0x000b0f8a111e7836 */ /* 0x000fe20000000000 */
[----:B------:R-:W-:Y:S01]  /*34a0*/  LOP3.LUT R9, R9, R34, RZ, 0x3c, !PT ;  /* 0x0000002209097212 */ /* 0x000fe200078e3cff */
[----:B------:R-:W-:Y:S01]  /*34b0*/  IMAD.MOV.U32 R36, RZ, RZ, R32 ;  /* 0x000000ffff247224 */ /* 0x000fe200078e0020 */
[----:B------:R-:W-:Y:S02]  /*34c0*/  MOV R38, R11 ;  /* 0x0000000b00267202 */ /* 0x000fe40000000f00 */
[----:B------:R-:W-:Y:S02]  /*34d0*/  SHF.L.U32 R10, R9, 0x1, RZ ;  /* 0x00000001090a7819 */ /* 0x000fe400000006ff */
[----:B------:R-:W-:-:S02]  /*34e0*/  MOV R34, R33 ;  /* 0x0000002100227202 */ /* 0x000fc40000000f00 */
[----:B------:R-:W-:-:S04]  /*34f0*/  LOP3.LUT R8, R9, R10, R8, 0x96, !PT ;  /* 0x0000000a09087212 */ /* 0x000fc800078e9608 */
[----:B------:R-:W-:-:S05]  /*3500*/  LOP3.LUT R35, R8, R11, RZ, 0x3c, !PT ;  /* 0x0000000b08237212 */ /* 0x000fca00078e3cff */
[----:B------:R-:W-:-:S05]  /*3510*/  IMAD.IADD R8, R35, 0x1, R30 ;  /* 0x0000000123087824 */ /* 0x000fca00078e021e */
[----:B------:R-:W-:-:S05]  /*3520*/  I2FP.F32.U32 R9, R8 ;  /* 0x0000000800097245 */ /* 0x000fca0000201000 */
[----:B------:R-:W-:-:S05]  /*3530*/  FFMA R9, R9, R28, 1.1641532182693481445e-10 ;  /* 0x2f00000009097423 */ /* 0x000fca000000001c */
[----:B------:R-:W-:Y:S01]  /*3540*/  FSETP.GEU.AND P0, PT, R9, 0.5, PT ;  /* 0x3f0000000900780b */ /* 0x000fe20003f0e000 */
[----:B------:R-:W-:-:S03]  /*3550*/  IMAD.MOV.U32 R9, RZ, RZ, R13 ;  /* 0x000000ffff097224 */ /* 0x000fc600078e000d */
[----:B-1----:R-:W-:-:S09]  /*3560*/  FSEL R31, -R31, R31, !P0 ;  /* 0x0000001f1f1f7208 */ /* 0x002fd20004000100 */
.L_x_24:
[----:B------:R-:W-:Y:S05]  /*3570*/  BSYNC.RECONVERGENT B3 ;  /* 0x0000000000037941 */ /* 0x000fea0003800200 */
.L_x_23:
[----:B------:R-:W-:Y:S01]  /*3580*/  SHF.R.U32.HI R11, RZ, 0x2, R34 ;  /* 0x00000002ff0b7819 */ /* 0x000fe20000011622 */
[----:B------:R-:W-:Y:S01]  /*3590*/  IMAD.SHL.U32 R8, R35, 0x10, RZ ;  /* 0x0000001023087824 */ /* 0x000fe200078e00ff */
[----:B------:R-:W1:Y:S01]  /*35a0*/  MUFU.RCP R17, UR13 ;  /* 0x0000000d00117d08 */ /* 0x000e620008001000 */
[----:B------:R-:W-:Y:S01]  /*35b0*/  IMAD.U32 R12, RZ, RZ, UR13 ;  /* 0x0000000dff0c7e24 */ /* 0x000fe2000f8e00ff */
[----:B------:R-:W-:Y:S01]  /*35c0*/  LOP3.LUT R11, R11, R34, RZ, 0x3c, !PT ;  /* 0x000000220b0b7212 */ /* 0x000fe200078e3cff */
[----:B------:R-:W-:Y:S01]  /*35d0*/  BSSY.RECONVERGENT B3, `(.L_x_25) ;  /* 0x0000026000037945 */ /* 0x000fe20003800200 */
[----:B------:R-:W-:-:S03]  /*35e0*/  MOV R37, RZ ;  /* 0x000000ff00257202 */ /* 0x000fc60000000f00 */
[C---:B------:R-:W-:Y:S01]  /*35f0*/  IMAD.SHL.U32 R10, R11.reuse, 0x2, RZ ;  /* 0x000000020b0a7824 */ /* 0x040fe200078e00ff */
[----:B------:R2:W3:Y:S04]  /*3600*/  FCHK P0, R24, UR13 ;  /* 0x0000000d18007d02 */ /* 0x0004e80008000000 */
[----:B------:R-:W-:Y:S02]  /*3610*/  LOP3.LUT R10, R11, R10, R8, 0x96, !PT ;  /* 0x0000000a0b0a7212 */ /* 0x000fe400078e9608 */
[----:B------:R-:W-:Y:S02]  /*3620*/  IADD3 R8, PT, PT, R30, 0x587c5, RZ ;  /* 0x000587c51e087810 */ /* 0x000fe40007ffe0ff */
[----:B------:R-:W-:Y:S01]  /*3630*/  LOP3.LUT R33, R10, R35, RZ, 0x3c, !PT ;  /* 0x000000230a217212 */ /* 0x000fe200078e3cff */
[----:B-1----:R-:W-:-:S04]  /*3640*/  FFMA R12, R17, -R12, 1 ;  /* 0x3f800000110c7423 */ /* 0x002fc8000000080c */
[----:B------:R-:W-:Y:S02]  /*3650*/  IMAD.IADD R10, R33, 0x1, R8 ;  /* 0x00000001210a7824 */ /* 0x000fe400078e0208 */
[----:B------:R-:W-:Y:S01]  /*3660*/  FFMA R17, R17, R12, R17 ;  /* 0x0000000c11117223 */ /* 0x000fe20000000011 */
[----:B------:R-:W-:Y:S02]  /*3670*/  IMAD.MOV.U32 R12, RZ, RZ, R35 ;  /* 0x000000ffff0c7224 */ /* 0x000fe400078e0023 */
[----:B------:R-:W-:Y:S01]  /*3680*/  IMAD.MOV.U32 R13, RZ, RZ, R33 ;  /* 0x000000ffff0d7224 */ /* 0x000fe200078e0021 */
[----:B------:R-:W-:-:S05]  /*3690*/  I2FP.F32.U32 R11, R10 ;  /* 0x0000000a000b7245 */ /* 0x000fca0000201000 */
[----:B------:R-:W-:-:S06]  /*36a0*/  FFMA R10, R11, R28, 1.1641532182693481445e-10 ;  /* 0x2f0000000b0a7423 */ /* 0x000fcc000000001c */
[----:B------:R-:W1:Y:S02]  /*36b0*/  F2F.F64.F32 R10, R10 ;  /* 0x0000000a000a7310 */ /* 0x000e640000201800 */
[----:B-1----:R-:W-:Y:S01]  /*36c0*/  DSETP.GEU.AND P1, PT, R10, R22, PT ;  /* 0x000000160a00722a */ /* 0x002fe20003f2e000 */
[----:B------:R-:W-:Y:S01]  /*36d0*/  FFMA R22, R17, R24, RZ ;  /* 0x0000001811167223 */ /* 0x000fe200000000ff */
[----:B------:R-:W-:Y:S01]  /*36e0*/  IMAD.MOV.U32 R11, RZ, RZ, R38 ;  /* 0x000000ffff0b7224 */ /* 0x000fe200078e0026 */
[----:B------:R-:W-:Y:S02]  /*36f0*/  MOV R10, R36 ;  /* 0x00000024000a7202 */ /* 0x000fe40000000f00 */
[----:B------:R-:W-:-:S09]  /*3700*/  FFMA R23, R22, -UR13, R24 ;  /* 0x8000000d16177c23 */ /* 0x000fd20008000018 */
[----:B--23--:R-:W-:Y:S05]  /*3710*/  @P1 BRA `(.L_x_26) ;  /* 0x0000000000441947 */ /* 0x00cfea0003800000 */
[----:B------:R-:W-:Y:S01]  /*3720*/  SHF.R.U32.HI R8, RZ, 0x2, R9 ;  /* 0x00000002ff087819 */ /* 0x000fe20000011609 */
[----:B------:R-:W1:Y:S01]  /*3730*/  LDC R37, c[0x0][0x3a8] ;  /* 0x0000ea00ff257b82 */ /* 0x000e620000000800 */
[----:B------:R-:W-:Y:S01]  /*3740*/  MOV R12, R33 ;  /* 0x00000021000c7202 */ /* 0x000fe20000000f00 */
[----:B------:R-:W-:Y:S01]  /*3750*/  IMAD.MOV.U32 R11, RZ, RZ, R35 ;  /* 0x000000ffff0b7224 */ /* 0x000fe200078e0023 */
[----:B------:R-:W-:Y:S01]  /*3760*/  LOP3.LUT R8, R8, R9, RZ, 0x3c, !PT ;  /* 0x0000000908087212 */ /* 0x000fe200078e3cff */
[----:B------:R-:W-:-:S03]  /*3770*/  IMAD.SHL.U32 R9, R33, 0x10, RZ ;  /* 0x0000001021097824 */ /* 0x000fc600078e00ff */
[----:B------:R-:W-:-:S04]  /*3780*/  SHF.L.U32 R10, R8, 0x1, RZ ;  /* 0x00000001080a7819 */ /* 0x000fc800000006ff */
[----:B------:R-:W-:Y:S01]  /*3790*/  LOP3.LUT R10, R8, R10, R9, 0x96, !PT ;  /* 0x0000000a080a7212 */ /* 0x000fe200078e9609 */
[----:B------:R-:W-:-:S03]  /*37a0*/  VIADD R8, R30, 0xb0f8a ;  /* 0x000b0f8a1e087836 */ /* 0x000fc60000000000 */
[----:B------:R-:W-:Y:S01]  /*37b0*/  LOP3.LUT R13, R10, R33, RZ, 0x3c, !PT ;  /* 0x000000210a0d7212 */ /* 0x000fe200078e3cff */
[----:B------:R-:W-:-:S04]  /*37c0*/  IMAD.MOV.U32 R10, RZ, RZ, R38 ;  /* 0x000000ffff0a7224 */ /* 0x000fc800078e0026 */
[----:B------:R-:W-:-:S05]  /*37d0*/  IMAD.IADD R9, R13, 0x1, R8 ;  /* 0x000000010d097824 */ /* 0x000fca00078e0208 */
[----:B------:R-:W-:-:S05]  /*37e0*/  I2FP.F32.U32 R9, R9 ;  /* 0x0000000900097245 */ /* 0x000fca0000201000 */
[----:B------:R-:W-:-:S05]  /*37f0*/  FFMA R9, R9, R28, 1.1641532182693481445e-10 ;  /* 0x2f00000009097423 */ /* 0x000fca000000001c */
[----:B------:R-:W-:Y:S02]  /*3800*/  FSETP.GEU.AND P1, PT, R9, 0.5, PT ;  /* 0x3f0000000900780b */ /* 0x000fe40003f2e000 */
[----:B------:R-:W-:Y:S02]  /*3810*/  MOV R9, R36 ;  /* 0x0000002400097202 */ /* 0x000fe40000000f00 */
[----:B-1----:R-:W-:-:S09]  /*3820*/  FSEL R37, -R37, R37, !P1 ;  /* 0x0000002525257208 */ /* 0x002fd20004800100 */
.L_x_26:
[----:B------:R-:W-:Y:S05]  /*3830*/  BSYNC.RECONVERGENT B3 ;  /* 0x0000000000037941 */ /* 0x000fea0003800200 */
.L_x_25:
[----:B------:R-:W-:Y:S01]  /*3840*/  BSSY.RECONVERGENT B5, `(.L_x_27) ;  /* 0x0000008000057945 */ /* 0x000fe20003800200 */
[----:B------:R-:W-:-:S03]  /*3850*/  FFMA R35, R17, R23, R22 ;  /* 0x0000001711237223 */ /* 0x000fc60000000016 */
[----:B------:R-:W-:Y:S05]  /*3860*/  @!P0 BRA `(.L_x_28) ;  /* 0x0000000000148947 */ /* 0x000fea0003800000 */
[----:B------:R-:W-:Y:S01]  /*3870*/  IMAD.MOV.U32 R35, RZ, RZ, R24 ;  /* 0x000000ffff237224 */ /* 0x000fe200078e0018 */
[----:B------:R-:W-:Y:S01]  /*3880*/  MOV R30, 0x38b0 ;  /* 0x000038b0001e7802 */ /* 0x000fe20000000f00 */
[----:B------:R-:W-:-:S07]  /*3890*/  IMAD.U32 R17, RZ, RZ, UR13 ;  /* 0x0000000dff117e24 */ /* 0x000fce000f8e00ff */
[----:B0-----:R-:W-:Y:S05]  /*38a0*/  CALL.REL.NOINC `($__internal_2_$__cuda_sm3x_div_rn_noftz_f32_slowpath) ;  /* 0x0000003c008c7944 */ /* 0x001fea0003c00000 */
[----:B------:R-:W-:-:S07]  /*38b0*/  MOV R35, R36 ;  /* 0x0000002400237202 */ /* 0x000fce0000000f00 */
.L_x_28:
[----:B------:R-:W-:Y:S05]  /*38c0*/  BSYNC.RECONVERGENT B5 ;  /* 0x0000000000057941 */ /* 0x000fea0003800200 */
.L_x_27:
[----:B------:R-:W1:Y:S01]  /*38d0*/  MUFU.RCP R17, UR13 ;  /* 0x0000000d00117d08 */ /* 0x000e620008001000 */
[----:B------:R-:W-:Y:S01]  /*38e0*/  IMAD.U32 R22, RZ, RZ, UR13 ;  /* 0x0000000dff167e24 */ /* 0x000fe2000f8e00ff */
[----:B------:R-:W-:Y:S06]  /*38f0*/  BSSY.RECONVERGENT B5, `(.L_x_29) ;  /* 0x000000c000057945 */ /* 0x000fec0003800200 */
[----:B------:R-:W2:Y:S01]  /*3900*/  FCHK P0, R35, UR13 ;  /* 0x0000000d23007d02 */ /* 0x000ea20008000000 */
[----:B-1----:R-:W-:-:S04]  /*3910*/  FFMA R22, R17, -R22, 1 ;  /* 0x3f80000011167423 */ /* 0x002fc80000000816 */
[----:B------:R-:W-:-:S04]  /*3920*/  FFMA R17, R17, R22, R17 ;  /* 0x0000001611117223 */ /* 0x000fc80000000011 */
[----:B------:R-:W-:-:S04]  /*3930*/  FFMA R22, R17, R35, RZ ;  /* 0x0000002311167223 */ /* 0x000fc800000000ff */
[----:B------:R-:W-:-:S04]  /*3940*/  FFMA R23, R22, -UR13, R35 ;  /* 0x8000000d16177c23 */ /* 0x000fc80008000023 */
[----:B------:R-:W-:Y:S01]  /*3950*/  FFMA R22, R17, R23, R22 ;  /* 0x0000001711167223 */ /* 0x000fe20000000016 */
[----:B--2---:R-:W-:Y:S06]  /*3960*/  @!P0 BRA `(.L_x_30) ;  /* 0x0000000000108947 */ /* 0x004fec0003800000 */
[----:B------:R-:W-:Y:S01]  /*3970*/  IMAD.U32 R17, RZ, RZ, UR13 ;  /* 0x0000000dff117e24 */ /* 0x000fe2000f8e00ff */
[----:B------:R-:W-:-:S07]  /*3980*/  MOV R30, 0x39a0 ;  /* 0x000039a0001e7802 */ /* 0x000fce0000000f00 */
[----:B0-----:R-:W-:Y:S05]  /*3990*/  CALL.REL.NOINC `($__internal_2_$__cuda_sm3x_div_rn_noftz_f32_slowpath) ;  /* 0x0000003c00507944 */ /* 0x001fea0003c00000 */
[----:B------:R-:W-:-:S07]  /*39a0*/  MOV R22, R36 ;  /* 0x0000002400167202 */ /* 0x000fce0000000f00 */
.L_x_30:
[----:B------:R-:W-:Y:S05]  /*39b0*/  BSYNC.RECONVERGENT B5 ;  /* 0x0000000000057941 */ /* 0x000fea0003800200 */
.L_x_29:
[----:B------:R-:W1:Y:S01]  /*39c0*/  MUFU.RCP R17, UR16 ;  /* 0x0000001000117d08 */ /* 0x000e620008001000 */
[----:B------:R-:W-:Y:S01]  /*39d0*/  IMAD.U32 R28, RZ, RZ, UR16 ;  /* 0x00000010ff1c7e24 */ /* 0x000fe2000f8e00ff */
[----:B------:R-:W-:Y:S01]  /*39e0*/  FSETP.NEU.AND P0, PT, R22, 1, PT ;  /* 0x3f8000001600780b */ /* 0x000fe20003f0d000 */
[----:B------:R-:W-:Y:S05]  /*39f0*/  BSSY.RECONVERGENT B3, `(.L_x_31) ;  /* 0x0000049000037945 */ /* 0x000fea0003800200 */
[----:B------:R2:W3:Y:S01]  /*3a00*/  FCHK P1, R0, UR16 ;  /* 0x0000001000007d02 */ /* 0x0004e20008020000 */
[----:B-1----:R-:W-:-:S04]  /*3a10*/  FFMA R28, R17, -R28, 1 ;  /* 0x3f800000111c7423 */ /* 0x002fc8000000081c */
[----:B------:R-:W-:Y:S01]  /*3a20*/  FFMA R17, R17, R28, R17 ;  /* 0x0000001c11117223 */ /* 0x000fe20000000011 */
[----:B------:R-:W-:-:S03]  /*3a30*/  IMAD.MOV.U32 R28, RZ, RZ, 0x3f800000 ;  /* 0x3f800000ff1c7424 */ /* 0x000fc600078e00ff */
[----:B------:R-:W-:-:S04]  /*3a40*/  FFMA R23, R17, R0, RZ ;  /* 0x0000000011177223 */ /* 0x000fc800000000ff */
[----:B------:R-:W-:Y:S01]  /*3a50*/  FFMA R30, R23, -UR16, R0 ;  /* 0x80000010171e7c23 */ /* 0x000fe20008000000 */
[----:B--23--:R-:W-:Y:S06]  /*3a60*/  @!P0 BRA `(.L_x_32) ;  /* 0x0000000400048947 */ /* 0x00cfec0003800000 */
[----:B------:R-:W-:-:S13]  /*3a70*/  FSETP.NAN.AND P0, PT, |R22|, |R22|, PT ;  /* 0x400000161600720b */ /* 0x000fda0003f08200 */
[----:B------:R-:W-:Y:S01]  /*3a80*/  @P0 FADD R28, R22, 2 ;  /* 0x40000000161c0421 */ /* 0x000fe20000000000 */
[----:B------:R-:W-:Y:S06]  /*3a90*/  @P0 BRA `(.L_x_32) ;  /* 0x0000000000f80947 */ /* 0x000fec0003800000 */
[C---:B------:R-:W-:Y:S01]  /*3aa0*/  FMUL R33, |R22|.reuse, 16777216 ;  /* 0x4b80000016217820 */ /* 0x040fe20000400200 */
[----:B------:R-:W-:Y:S01]  /*3ab0*/  FSETP.GEU.AND P0, PT, |R22|, 1.175494350822287508e-38, PT ;  /* 0x008000001600780b */ /* 0x000fe20003f0e200 */
[----:B------:R-:W-:-:S03]  /*3ac0*/  IMAD.MOV.U32 R39, RZ, RZ, 0x3a2c32e4 ;  /* 0x3a2c32e4ff277424 */ /* 0x000fc600078e00ff */
[----:B------:R-:W-:Y:S02]  /*3ad0*/  FSEL R33, R33, |R22|, !P0 ;  /* 0x4000001621217208 */ /* 0x000fe40004000000 */
[----:B------:R-:W-:Y:S02]  /*3ae0*/  FSEL R35, RZ, -24, P0 ;  /* 0xc1c00000ff237808 */ /* 0x000fe40000000000 */
[----:B------:R-:W-:Y:S02]  /*3af0*/  IADD3 R28, PT, PT, R33, -0x3f3504f3, RZ ;  /* 0xc0cafb0d211c7810 */ /* 0x000fe40007ffe0ff */
[----:B------:R-:W-:Y:S02]  /*3b00*/  FSETP.NEU.AND P0, PT, |R22|, +INF , PT ;  /* 0x7f8000001600780b */ /* 0x000fe40003f0d200 */
[----:B------:R-:W-:Y:S02]  /*3b10*/  LOP3.LUT R32, R28, 0xff800000, RZ, 0xc0, !PT ;  /* 0xff8000001c207812 */ /* 0x000fe400078ec0ff */
[----:B------:R-:W-:-:S03]  /*3b20*/  FSETP.NEU.AND P0, PT, R22, RZ, P0 ;  /* 0x000000ff1600720b */ /* 0x000fc6000070d000 */
[----:B------:R-:W-:Y:S01]  /*3b30*/  IMAD.IADD R33, R33, 0x1, -R32 ;  /* 0x0000000121217824 */ /* 0x000fe200078e0a20 */
[----:B------:R-:W-:-:S03]  /*3b40*/  I2FP.F32.S32 R32, R32 ;  /* 0x0000002000207245 */ /* 0x000fc60000201400 */
[C---:B------:R-:W-:Y:S01]  /*3b50*/  FADD R28, R33.reuse, 1 ;  /* 0x3f800000211c7421 */ /* 0x040fe20000000000 */
[----:B------:R-:W-:Y:S01]  /*3b60*/  FADD R36, R33, -1 ;  /* 0xbf80000021247421 */ /* 0x000fe20000000000 */
[----:B------:R-:W-:-:S03]  /*3b70*/  FFMA R38, R32, 1.1920928955078125e-07, R35 ;  /* 0x3400000020267823 */ /* 0x000fc60000000023 */
[----:B------:R-:W-:Y:S01]  /*3b80*/  FADD R33, R36, R36 ;  /* 0x0000002424217221 */ /* 0x000fe20000000000 */
[----:B------:R-:W1:Y:S01]  /*3b90*/  MUFU.RCP R28, R28 ;  /* 0x0000001c001c7308 */ /* 0x000e620000001000 */
[----:B------:R-:W-:Y:S02]  /*3ba0*/  @!P0 FADD R22, R22, R22 ;  /* 0x0000001616168221 */ /* 0x000fe40000000000 */
[----:B-1----:R-:W-:-:S04]  /*3bb0*/  FMUL R33, R28, R33 ;  /* 0x000000211c217220 */ /* 0x002fc80000400000 */
[----:B------:R-:W-:Y:S01]  /*3bc0*/  FADD R35, R36, -R33 ;  /* 0x8000002124237221 */ /* 0x000fe20000000000 */
[C---:B------:R-:W-:Y:S01]  /*3bd0*/  FMUL R34, R33.reuse, R33 ;  /* 0x0000002121227220 */ /* 0x040fe20000400000 */
[----:B------:R-:W-:Y:S02]  /*3be0*/  FFMA R32, R33, 1.4426950216293334961, R38 ;  /* 0x3fb8aa3b21207823 */ /* 0x000fe40000000026 */
[----:B------:R-:W-:Y:S01]  /*3bf0*/  FADD R35, R35, R35 ;  /* 0x0000002323237221 */ /* 0x000fe20000000000 */
[----:B------:R-:W-:Y:S01]  /*3c00*/  FFMA R39, R34, R39, 0.0032181653659790754318 ;  /* 0x3b52e7db22277423 */ /* 0x000fe20000000027 */
[----:B------:R-:W-:Y:S02]  /*3c10*/  FADD R38, R38, -R32 ;  /* 0x8000002026267221 */ /* 0x000fe40000000000 */
[----:B------:R-:W-:Y:S01]  /*3c20*/  FFMA R35, R36, -R33, R35 ;  /* 0x8000002124237223 */ /* 0x000fe20000000023 */
[----:B------:R-:W-:Y:S01]  /*3c30*/  FFMA R39, R34, R39, 0.018033718690276145935 ;  /* 0x3c93bb7322277423 */ /* 0x000fe20000000027 */
[----:B------:R-:W-:-:S02]  /*3c40*/  FFMA R38, R33, 1.4426950216293334961, R38 ;  /* 0x3fb8aa3b21267823 */ /* 0x000fc40000000026 */
[----:B------:R-:W-:Y:S01]  /*3c50*/  FMUL R35, R28, R35 ;  /* 0x000000231c237220 */ /* 0x000fe20000400000 */
[----:B------:R-:W-:-:S03]  /*3c60*/  FFMA R39, R34, R39, 0.12022458761930465698 ;  /* 0x3df6384f22277423 */ /* 0x000fc60000000027 */
[----:B------:R-:W-:Y:S01]  /*3c70*/  FFMA R38, R35, 1.4426950216293334961, R38 ;  /* 0x3fb8aa3b23267823 */ /* 0x000fe20000000026 */
[----:B------:R-:W-:-:S03]  /*3c80*/  FMUL R34, R34, R39 ;  /* 0x0000002722227220 */ /* 0x000fc60000400000 */
[----:B------:R-:W-:Y:S01]  /*3c90*/  FFMA R38, R33, 1.9251366722983220825e-08, R38 ;  /* 0x32a55e3421267823 */ /* 0x000fe20000000026 */
[----:B------:R-:W-:-:S04]  /*3ca0*/  FMUL R28, R34, 3 ;  /* 0x40400000221c7820 */ /* 0x000fc80000400000 */
[----:B------:R-:W-:-:S04]  /*3cb0*/  FFMA R35, R35, R28, R38 ;  /* 0x0000001c23237223 */ /* 0x000fc80000000026 */
[----:B------:R-:W-:-:S04]  /*3cc0*/  FFMA R35, R33, R34, R35 ;  /* 0x0000002221237223 */ /* 0x000fc80000000023 */
[----:B------:R-:W-:-:S04]  /*3cd0*/  FADD R39, R32, R35 ;  /* 0x0000002320277221 */ /* 0x000fc80000000000 */
[----:B------:R-:W-:Y:S01]  /*3ce0*/  FMUL R28, R39, 2 ;  /* 0x40000000271c7820 */ /* 0x000fe20000400000 */
[----:B------:R-:W-:-:S03]  /*3cf0*/  FADD R32, -R32, R39 ;  /* 0x0000002720207221 */ /* 0x000fc60000000100 */
[----:B------:R-:W1:Y:S01]  /*3d00*/  FRND R33, R28 ;  /* 0x0000001c00217307 */ /* 0x000e620000201000 */
[----:B------:R-:W-:Y:S01]  /*3d10*/  FADD R32, R35, -R32 ;  /* 0x8000002023207221 */ /* 0x000fe20000000000 */
[----:B------:R-:W-:Y:S01]  /*3d20*/  FFMA R39, R39, 2, -R28 ;  /* 0x4000000027277823 */ /* 0x000fe2000000081c */
[----:B------:R-:W-:Y:S01]  /*3d30*/  HFMA2 R35, -RZ, RZ, 0.64013671875, -15.109375 ;  /* 0x391fcb8eff237431 */ /* 0x000fe200000001ff */
[----:B------:R-:W-:Y:S02]  /*3d40*/  FSETP.GT.AND P3, PT, |R28|, 152, PT ;  /* 0x431800001c00780b */ /* 0x000fe40003f64200 */
[----:B------:R-:W-:Y:S02]  /*3d50*/  FFMA R39, R32, 2, R39 ;  /* 0x4000000020277823 */ /* 0x000fe40000000027 */
[----:B------:R-:W2:Y:S01]  /*3d60*/  F2I.NTZ R34, R28 ;  /* 0x0000001c00227305 */ /* 0x000ea20000203100 */
[----:B-1----:R-:W-:Y:S01]  /*3d70*/  FADD R32, R28, -R33 ;  /* 0x800000211c207221 */ /* 0x002fe20000000000 */
[----:B------:R-:W-:-:S03]  /*3d80*/  FSETP.GT.AND P2, PT, R33, RZ, PT ;  /* 0x000000ff2100720b */ /* 0x000fc60003f44000 */
[----:B------:R-:W-:Y:S01]  /*3d90*/  FADD R32, R32, R39 ;  /* 0x0000002720207221 */ /* 0x000fe20000000000 */
[----:B------:R-:W-:Y:S02]  /*3da0*/  SEL R33, RZ, 0x83000000, P2 ;  /* 0x83000000ff217807 */ /* 0x000fe40001000000 */
[----:B------:R-:W-:Y:S01]  /*3db0*/  FSETP.GEU.AND P2, PT, R28, RZ, PT ;  /* 0x000000ff1c00720b */ /* 0x000fe20003f4e000 */
[----:B------:R-:W-:Y:S02]  /*3dc0*/  FFMA R35, R32, R35, 0.0013391353422775864601 ;  /* 0x3aaf85ed20237423 */ /* 0x000fe40000000023 */
[----:B--2---:R-:W-:Y:S01]  /*3dd0*/  IMAD R34, R34, 0x800000, -R33 ;  /* 0x0080000022227824 */ /* 0x004fe200078e0a21 */
[----:B------:R-:W-:Y:S01]  /*3de0*/  FSEL R28, RZ, +INF , !P2 ;  /* 0x7f800000ff1c7808 */ /* 0x000fe20005000000 */
[----:B------:R-:W-:-:S04]  /*3df0*/  FFMA R35, R32, R35, 0.0096188392490148544312 ;  /* 0x3c1d985620237423 */ /* 0x000fc80000000023 */
[----:B------:R-:W-:-:S04]  /*3e00*/  FFMA R35, R32, R35, 0.055503588169813156128 ;  /* 0x3d6357bb20237423 */ /* 0x000fc80000000023 */
[----:B------:R-:W-:-:S04]  /*3e10*/  FFMA R35, R32, R35, 0.24022644758224487305 ;  /* 0x3e75fdec20237423 */ /* 0x000fc80000000023 */
[----:B------:R-:W-:Y:S01]  /*3e20*/  FFMA R39, R32, R35, 0.69314718246459960938 ;  /* 0x3f31721820277423 */ /* 0x000fe20000000023 */
[----:B------:R-:W-:-:S03]  /*3e30*/  VIADD R35, R33, 0x7f000000 ;  /* 0x7f00000021237836 */ /* 0x000fc60000000000 */
[----:B------:R-:W-:-:S04]  /*3e40*/  FFMA R32, R32, R39, 1 ;  /* 0x3f80000020207423 */ /* 0x000fc80000000027 */
[----:B------:R-:W-:-:S04]  /*3e50*/  FMUL R35, R35, R32 ;  /* 0x0000002023237220 */ /* 0x000fc80000400000 */
[----:B------:R-:W-:Y:S01]  /*3e60*/  @!P3 FMUL R28, R34, R35 ;  /* 0x00000023221cb220 */ /* 0x000fe20000400000 */
[----:B------:R-:W-:-:S07]  /*3e70*/  @!P0 LOP3.LUT R28, R22, 0x7fffffff, RZ, 0xc0, !PT ;  /* 0x7fffffff161c8812 */ /* 0x000fce00078ec0ff */
.L_x_32:
[----:B------:R-:W-:Y:S05]  /*3e80*/  BSYNC.RECONVERGENT B3 ;  /* 0x0000000000037941 */ /* 0x000fea0003800200 */
.L_x_31:
[----:B------:R-:W-:Y:S01]  /*3e90*/  BSSY.RECONVERGENT B5, `(.L_x_33) ;  /* 0x0000008000057945 */ /* 0x000fe20003800200 */
[----:B------:R-:W-:-:S03]  /*3ea0*/  FFMA R35, R17, R30, R23 ;  /* 0x0000001e11237223 */ /* 0x000fc60000000017 */
[----:B------:R-:W-:Y:S05]  /*3eb0*/  @!P1 BRA `(.L_x_34) ;  /* 0x0000000000149947 */ /* 0x000fea0003800000 */
[----:B------:R-:W-:Y:S01]  /*3ec0*/  MOV R35, R0 ;  /* 0x0000000000237202 */ /* 0x000fe20000000f00 */
[----:B------:R-:W-:Y:S01]  /*3ed0*/  IMAD.U32 R17, RZ, RZ, UR16 ;  /* 0x00000010ff117e24 */ /* 0x000fe2000f8e00ff */
[----:B------:R-:W-:-:S07]  /*3ee0*/  MOV R30, 0x3f00 ;  /* 0x00003f00001e7802 */ /* 0x000fce0000000f00 */
[----:B0-----:R-:W-:Y:S05]  /*3ef0*/  CALL.REL.NOINC `($__internal_2_$__cuda_sm3x_div_rn_noftz_f32_slowpath) ;  /* 0x0000003400f87944 */ /* 0x001fea0003c00000 */
[----:B------:R-:W-:-:S07]  /*3f00*/  IMAD.MOV.U32 R35, RZ, RZ, R36 ;  /* 0x000000ffff237224 */ /* 0x000fce00078e0024 */
.L_x_34:
[----:B------:R-:W-:Y:S05]  /*3f10*/  BSYNC.RECONVERGENT B5 ;  /* 0x0000000000057941 */ /* 0x000fea0003800200 */
.L_x_33:
[----:B------:R-:W1:Y:S01]  /*3f20*/  MUFU.RCP R17, UR16 ;  /* 0x0000001000117d08 */ /* 0x000e620008001000 */
[----:B------:R-:W-:Y:S01]  /*3f30*/  MOV R22, UR16 ;  /* 0x0000001000167c02 */ /* 0x000fe20008000f00 */
        /* <DEDUP_REMOVED lines=11> */
[----:B------:R-:W-:-:S07]  /*3ff0*/  IMAD.MOV.U32 R30, RZ, RZ, R36 ;  /* 0x000000ffff1e7224 */ /* 0x000fce00078e0024 */
.L_x_36:
[----:B------:R-:W-:Y:S05]  /*4000*/  BSYNC.RECONVERGENT B5 ;  /* 0x0000000000057941 */ /* 0x000fea0003800200 */
.L_x_35:
[----:B------:R-:W1:Y:S01]  /*4010*/  MUFU.RCP R17, UR17 ;  /* 0x0000001100117d08 */ /* 0x000e620008001000 */
[----:B------:R-:W-:Y:S01]  /*4020*/  MOV R22, UR17 ;  /* 0x0000001100167c02 */ /* 0x000fe20008000f00 */
[----:B------:R-:W-:Y:S01]  /*4030*/  BSSY.RECONVERGENT B3, `(.L_x_37) ;  /* 0x000004a000037945 */ /* 0x000fe20003800200 */
[----:B------:R-:W-:Y:S01]  /*4040*/  FSETP.NEU.AND P0, PT, R30, 1, PT ;  /* 0x3f8000001e00780b */ /* 0x000fe20003f0d000 */
[----:B------:R-:W-:-:S04]  /*4050*/  IMAD.MOV.U32 R33, RZ, RZ, 0x3f800000 ;  /* 0x3f800000ff217424 */ /* 0x000fc800078e00ff */
[----:B------:R2:W3:Y:S01]  /*4060*/  FCHK P1, R14, UR17 ;  /* 0x000000110e007d02 */ /* 0x0004e20008020000 */
[----:B-1----:R-:W-:-:S04]  /*4070*/  FFMA R22, R17, -R22, 1 ;  /* 0x3f80000011167423 */ /* 0x002fc80000000816 */
[----:B------:R-:W-:-:S04]  /*4080*/  FFMA R17, R17, R22, R17 ;  /* 0x0000001611117223 */ /* 0x000fc80000000011 */
        /* <DEDUP_REMOVED lines=11> */
[----:B------:R-:W-:Y:S01]  /*4140*/  FSETP.NEU.AND P0, PT, |R30|, +INF , PT ;  /* 0x7f8000001e00780b */ /* 0x000fe20003f0d200 */
[----:B------:R-:W-:-:S03]  /*4150*/  VIADD R32, R33, 0xc0cafb0d ;  /* 0xc0cafb0d21207836 */ /* 0x000fc60000000000 */
[----:B------:R-:W-:Y:S02]  /*4160*/  FSETP.NEU.AND P0, PT, R30, RZ, P0 ;  /* 0x000000ff1e00720b */ /* 0x000fe4000070d000 */
[----:B------:R-:W-:-:S04]  /*4170*/  LOP3.LUT R34, R32, 0xff800000, RZ, 0xc0, !PT ;  /* 0xff80000020227812 */ /* 0x000fc800078ec0ff */
[-C--:B------:R-:W-:Y:S02]  /*4180*/  IADD3 R33, PT, PT, R33, -R34.reuse, RZ ;  /* 0x8000002221217210 */ /* 0x080fe40007ffe0ff */
[----:B------:R-:W-:-:S03]  /*4190*/  I2FP.F32.S32 R34, R34 ;  /* 0x0000002200227245 */ /* 0x000fc60000201400 */
[C---:B------:R-:W-:Y:S01]  /*41a0*/  FADD R32, R33.reuse, 1 ;  /* 0x3f80000021207421 */ /* 0x040fe20000000000 */
[----:B------:R-:W-:Y:S01]  /*41b0*/  FADD R38, R33, -1 ;  /* 0xbf80000021267421 */ /* 0x000fe20000000000 */
[----:B------:R-:W-:-:S03]  /*41c0*/  @!P0 FADD R30, R30, R30 ;  /* 0x0000001e1e1e8221 */ /* 0x000fc60000000000 */
[----:B------:R-:W-:Y:S01]  /*41d0*/  FADD R33, R38, R38 ;  /* 0x0000002626217221 */ /* 0x000fe20000000000 */
[----:B------:R-:W1:Y:S03]  /*41e0*/  MUFU.RCP R32, R32 ;  /* 0x0000002000207308 */ /* 0x000e660000001000 */
[----:B-1----:R-:W-:-:S04]  /*41f0*/  FMUL R33, R32, R33 ;  /* 0x0000002120217220 */ /* 0x002fc80000400000 */
[----:B------:R-:W-:-:S04]  /*4200*/  FADD R36, R38, -R33 ;  /* 0x8000002126247221 */ /* 0x000fc80000000000 */
[----:B------:R-:W-:Y:S01]  /*4210*/  FADD R39, R36, R36 ;  /* 0x0000002424277221 */ /* 0x000fe20000000000 */
[----:B------:R-:W-:Y:S01]  /*4220*/  FFMA R36, R34, 1.1920928955078125e-07, R35 ;  /* 0x3400000022247823 */ /* 0x000fe20000000023 */
[CC--:B------:R-:W-:Y:S02]  /*4230*/  FMUL R35, R33.reuse, R33.reuse ;  /* 0x0000002121237220 */ /* 0x0c0fe40000400000 */
[----:B------:R-:W-:Y:S01]  /*4240*/  FFMA R39, R38, -R33, R39 ;  /* 0x8000002126277223 */ /* 0x000fe20000000027 */
[----:B------:R-:W-:Y:S01]  /*4250*/  FFMA R34, R33, 1.4426950216293334961, R36 ;  /* 0x3fb8aa3b21227823 */ /* 0x000fe20000000024 */
[C---:B------:R-:W-:Y:S02]  /*4260*/  FFMA R38, R35.reuse, R40, 0.0032181653659790754318 ;  /* 0x3b52e7db23267423 */ /* 0x040fe40000000028 */
[----:B------:R-:W-:Y:S01]  /*4270*/  FMUL R39, R32, R39 ;  /* 0x0000002720277220 */ /* 0x000fe20000400000 */
[----:B------:R-:W-:Y:S01]  /*4280*/  FADD R36, R36, -R34 ;  /* 0x8000002224247221 */ /* 0x000fe20000000000 */
[----:B------:R-:W-:-:S03]  /*4290*/  FFMA R38, R35, R38, 0.018033718690276145935 ;  /* 0x3c93bb7323267423 */ /* 0x000fc60000000026 */
[----:B------:R-:W-:Y:S01]  /*42a0*/  FFMA R36, R33, 1.4426950216293334961, R36 ;  /* 0x3fb8aa3b21247823 */ /* 0x000fe20000000024 */
        /* <DEDUP_REMOVED lines=13> */
[----:B------:R-:W-:Y:S01]  /*4380*/  IMAD.MOV.U32 R39, RZ, RZ, 0x391fcb8e ;  /* 0x391fcb8eff277424 */ /* 0x000fe200078e00ff */
        /* <DEDUP_REMOVED lines=9> */
[----:B--2---:R-:W-:Y:S02]  /*4420*/  IMAD R36, R36, 0x800000, -R33 ;  /* 0x0080000024247824 */ /* 0x004fe400078e0a21 */
[----:B------:R-:W-:-:S04]  /*4430*/  FFMA R35, R34, R35, 0.0096188392490148544312 ;  /* 0x3c1d985622237423 */ /* 0x000fc80000000023 */
[----:B------:R-:W-:-:S04]  /*4440*/  FFMA R35, R34, R35, 0.055503588169813156128 ;  /* 0x3d6357bb22237423 */ /* 0x000fc80000000023 */
[----:B------:R-:W-:-:S04]  /*4450*/  FFMA R35, R34, R35, 0.24022644758224487305 ;  /* 0x3e75fdec22237423 */ /* 0x000fc80000000023 */
[C---:B------:R-:W-:Y:S01]  /*4460*/  FFMA R39, R34.reuse, R35, 0.69314718246459960938 ;  /* 0x3f31721822277423 */ /* 0x040fe20000000023 */
[----:B------:R-:W-:Y:S02]  /*4470*/  IADD3 R35, PT, PT, R33, 0x7f000000, RZ ;  /* 0x7f00000021237810 */ /* 0x000fe40007ffe0ff */
[----:B------:R-:W-:Y:S01]  /*4480*/  FSEL R33, RZ, +INF , !P2 ;  /* 0x7f800000ff217808 */ /* 0x000fe20005000000 */
[----:B------:R-:W-:-:S04]  /*4490*/  FFMA R34, R34, R39, 1 ;  /* 0x3f80000022227423 */ /* 0x000fc80000000027 */
[----:B------:R-:W-:-:S04]  /*44a0*/  FMUL R35, R35, R34 ;  /* 0x0000002223237220 */ /* 0x000fc80000400000 */
[----:B------:R-:W-:Y:S01]  /*44b0*/  @!P3 FMUL R33, R36, R35 ;  /* 0x000000232421b220 */ /* 0x000fe20000400000 */
[----:B------:R-:W-:-:S07]  /*44c0*/  @!P0 LOP3.LUT R33, R30, 0x7fffffff, RZ, 0xc0, !PT ;  /* 0x7fffffff1e218812 */ /* 0x000fce00078ec0ff */
.L_x_38:
[----:B------:R-:W-:Y:S05]  /*44d0*/  BSYNC.RECONVERGENT B3 ;  /* 0x0000000000037941 */ /* 0x000fea0003800200 */
.L_x_37:
[----:B------:R-:W-:Y:S01]  /*44e0*/  BSSY.RECONVERGENT B5, `(.L_x_39) ;  /* 0x0000009000057945 */ /* 0x000fe20003800200 */
[----:B------:R-:W-:Y:S01]  /*44f0*/  FADD R28, R33, R28 ;  /* 0x0000001c211c7221 */ /* 0x000fe20000000000 */
[----:B------:R-:W-:Y:S02]  /*4500*/  FFMA R35, R17, R23, R22 ;  /* 0x0000001711237223 */ /* 0x000fe40000000016 */
[----:B------:R-:W-:Y:S05]  /*4510*/  @!P1 BRA `(.L_x_40) ;  /* 0x0000000000149947 */ /* 0x000fea0003800000 */
[----:B------:R-:W-:Y:S01]  /*4520*/  IMAD.MOV.U32 R35, RZ, RZ, R14 ;  /* 0x000000ffff237224 */ /* 0x000fe200078e000e */
[----:B------:R-:W-:Y:S02]  /*4530*/  MOV R17, UR17 ;  /* 0x0000001100117c02 */ /* 0x000fe40008000f00 */
[----:B------:R-:W-:-:S07]  /*4540*/  MOV R30, 0x4560 ;  /* 0x00004560001e7802 */ /* 0x000fce0000000f00 */
[----:B0-----:R-:W-:Y:S05]  /*4550*/  CALL.REL.NOINC `($__internal_2_$__cuda_sm3x_div_rn_noftz_f32_slowpath) ;  /* 0x0000003000607944 */ /* 0x001fea0003c00000 */
[----:B------:R-:W-:-:S07]  /*4560*/  IMAD.MOV.U32 R35, RZ, RZ, R36 ;  /* 0x000000ffff237224 */ /* 0x000fce00078e0024 */
.L_x_40:
[----:B------:R-:W-:Y:S05]  /*4570*/  BSYNC.RECONVERGENT B5 ;  /* 0x0000000000057941 */ /* 0x000fea0003800200 */
.L_x_39:
        /* <DEDUP_REMOVED lines=10> */
[----:B------:R-:W-:Y:S02]  /*4620*/  MOV R17, UR17 ;  /* 0x0000001100117c02 */ /* 0x000fe40008000f00 */
[----:B------:R-:W-:-:S07]  /*4630*/  MOV R30, 0x4650 ;  /* 0x00004650001e7802 */ /* 0x000fce0000000f00 */
[----:B0-----:R-:W-:Y:S05]  /*4640*/  CALL.REL.NOINC `($__internal_2_$__cuda_sm3x_div_rn_noftz_f32_slowpath) ;  /* 0x0000003000247944 */ /* 0x001fea0003c00000 */
[----:B------:R-:W-:-:S07]  /*4650*/  IMAD.MOV.U32 R17, RZ, RZ, R36 ;  /* 0x000000ffff117224 */ /* 0x000fce00078e0024 */
.L_x_42:
[----:B------:R-:W-:Y:S05]  /*4660*/  BSYNC.RECONVERGENT B5 ;  /* 0x0000000000057941 */ /* 0x000fea0003800200 */
.L_x_41:
[----:B------:R-:W-:Y:S01]  /*4670*/  FSETP.NEU.AND P0, PT, R17, 1, PT ;  /* 0x3f8000001100780b */ /* 0x000fe20003f0d000 */
[----:B------:R-:W-:Y:S01]  /*4680*/  BSSY.RECONVERGENT B3, `(.L_x_43) ;  /* 0x0000044000037945 */ /* 0x000fe20003800200 */
[----:B------:R-:W-:-:S11]  /*4690*/  IMAD.MOV.U32 R23, RZ, RZ, 0x3f800000 ;  /* 0x3f800000ff177424 */ /* 0x000fd600078e00ff */
[----:B------:R-:W-:Y:S05]  /*46a0*/  @!P0 BRA `(.L_x_44) ;  /* 0x0000000400048947 */ /* 0x000fea0003800000 */
        /* <DEDUP_REMOVED lines=15> */
[----:B------:R-:W-:-:S04]  /*47a0*/  FADD R35, R22, -1 ;  /* 0xbf80000016237421 */ /* 0x000fc80000000000 */
[----:B------:R-:W-:Y:S01]  /*47b0*/  FADD R33, R35, R35 ;  /* 0x0000002323217221 */ /* 0x000fe20000000000 */
[----:B------:R-:W1:Y:S01]  /*47c0*/  MUFU.RCP R30, R30 ;  /* 0x0000001e001e7308 */ /* 0x000e620000001000 */
[----:B------:R-:W-:Y:S02]  /*47d0*/  @!P0 FADD R17, R17, R17 ;  /* 0x0000001111118221 */ /* 0x000fe40000000000 */
[----:B-1----:R-:W-:Y:S01]  /*47e0*/  FMUL R22, R30, R33 ;  /* 0x000000211e167220 */ /* 0x002fe20000400000 */
[----:B------:R-:W-:-:S03]  /*47f0*/  FFMA R33, R23, 1.1920928955078125e-07, R32 ;  /* 0x3400000017217823 */ /* 0x000fc60000000020 */
[----:B------:R-:W-:Y:S01]  /*4800*/  FADD R34, R35, -R22 ;  /* 0x8000001623227221 */ /* 0x000fe20000000000 */
[CC--:B------:R-:W-:Y:S01]  /*4810*/  FMUL R32, R22.reuse, R22.reuse ;  /* 0x0000001616207220 */ /* 0x0c0fe20000400000 */
[----:B------:R-:W-:Y:S02]  /*4820*/  FFMA R23, R22, 1.4426950216293334961, R33 ;  /* 0x3fb8aa3b16177823 */ /* 0x000fe40000000021 */
[----:B------:R-:W-:Y:S01]  /*4830*/  FADD R34, R34, R34 ;  /* 0x0000002222227221 */ /* 0x000fe20000000000 */
[C---:B------:R-:W-:Y:S01]  /*4840*/  FFMA R39, R32.reuse, R39, 0.0032181653659790754318 ;  /* 0x3b52e7db20277423 */ /* 0x040fe20000000027 */
        /* <DEDUP_REMOVED lines=10> */
[----:B------:R-:W-:Y:S01]  /*48f0*/  FFMA R30, R35, R30, R32 ;  /* 0x0000001e231e7223 */ /* 0x000fe20000000020 */
[----:B------:R-:W-:-:S03]  /*4900*/  HFMA2 R32, -RZ, RZ, 0.64013671875, -15.109375 ;  /* 0x391fcb8eff207431 */ /* 0x000fc600000001ff */
[----:B------:R-:W-:-:S04]  /*4910*/  FFMA R30, R22, R39, R30 ;  /* 0x00000027161e7223 */ /* 0x000fc8000000001e */
[----:B------:R-:W-:-:S04]  /*4920*/  FADD R33, R23, R30 ;  /* 0x0000001e17217221 */ /* 0x000fc80000000000 */
[----:B------:R-:W-:Y:S01]  /*4930*/  FMUL R22, R33, 2 ;  /* 0x4000000021167820 */ /* 0x000fe20000400000 */
[----:B------:R-:W-:-:S03]  /*4940*/  FADD R23, -R23, R33 ;  /* 0x0000002117177221 */ /* 0x000fc60000000100 */
[----:B------:R-:W1:Y:S01]  /*4950*/  FRND R35, R22 ;  /* 0x0000001600237307 */ /* 0x000e620000201000 */
[----:B------:R-:W-:Y:S01]  /*4960*/  FADD R30, R30, -R23 ;  /* 0x800000171e1e7221 */ /* 0x000fe20000000000 */
[----:B------:R-:W-:Y:S01]  /*4970*/  FFMA R33, R33, 2, -R22 ;  /* 0x4000000021217823 */ /* 0x000fe20000000816 */
[----:B------:R-:W-:-:S03]  /*4980*/  FSETP.GT.AND P2, PT, |R22|, 152, PT ;  /* 0x431800001600780b */ /* 0x000fc60003f44200 */
[----:B------:R-:W-:Y:S02]  /*4990*/  FFMA R30, R30, 2, R33 ;  /* 0x400000001e1e7823 */ /* 0x000fe40000000021 */
[----:B------:R-:W2:Y:S01]  /*49a0*/  F2I.NTZ R33, R22 ;  /* 0x0000001600217305 */ /* 0x000ea20000203100 */
[----:B-1----:R-:W-:Y:S01]  /*49b0*/  FADD R23, R22, -R35 ;  /* 0x8000002316177221 */ /* 0x002fe20000000000 */
[----:B------:R-:W-:-:S03]  /*49c0*/  FSETP.GT.AND P1, PT, R35, RZ, PT ;  /* 0x000000ff2300720b */ /* 0x000fc60003f24000 */
[----:B------:R-:W-:-:S04]  /*49d0*/  FADD R23, R23, R30 ;  /* 0x0000001e17177221 */ /* 0x000fc80000000000 */
[----:B------:R-:W-:-:S04]  /*49e0*/  FFMA R30, R23, R32, 0.0013391353422775864601 ;  /* 0x3aaf85ed171e7423 */ /* 0x000fc80000000020 */
[----:B------:R-:W-:-:S04]  /*49f0*/  FFMA R30, R23, R30, 0.0096188392490148544312 ;  /* 0x3c1d9856171e7423 */ /* 0x000fc8000000001e */
[----:B------:R-:W-:-:S04]  /*4a00*/  FFMA R30, R23, R30, 0.055503588169813156128 ;  /* 0x3d6357bb171e7423 */ /* 0x000fc8000000001e */
[C---:B------:R-:W-:Y:S01]  /*4a10*/  FFMA R32, R23.reuse, R30, 0.24022644758224487305 ;  /* 0x3e75fdec17207423 */ /* 0x040fe2000000001e */
[----:B------:R-:W-:Y:S02]  /*4a20*/  SEL R30, RZ, 0x83000000, P1 ;  /* 0x83000000ff1e7807 */ /* 0x000fe40000800000 */
[----:B------:R-:W-:Y:S01]  /*4a30*/  FSETP.GEU.AND P1, PT, R22, RZ, PT ;  /* 0x000000ff1600720b */ /* 0x000fe20003f2e000 */
[C---:B------:R-:W-:Y:S02]  /*4a40*/  FFMA R34, R23.reuse, R32, 0.69314718246459960938 ;  /* 0x3f31721817227423 */ /* 0x040fe40000000020 */
[----:B------:R-:W-:Y:S02]  /*4a50*/  VIADD R32, R30, 0x7f000000 ;  /* 0x7f0000001e207836 */ /* 0x000fe40000000000 */
[----:B------:R-:W-:Y:S01]  /*4a60*/  FFMA R35, R23, R34, 1 ;  /* 0x3f80000017237423 */ /* 0x000fe20000000022 */
[----:B--2---:R-:W-:Y:S01]  /*4a70*/  IMAD R33, R33, 0x800000, -R30 ;  /* 0x0080000021217824 */ /* 0x004fe200078e0a1e */
[----:B------:R-:W-:-:S02]  /*4a80*/  FSEL R23, RZ, +INF , !P1 ;  /* 0x7f800000ff177808 */ /* 0x000fc40004800000 */
[----:B------:R-:W-:-:S04]  /*4a90*/  FMUL R32, R32, R35 ;  /* 0x0000002320207220 */ /* 0x000fc80000400000 */
[----:B------:R-:W-:Y:S01]  /*4aa0*/  @!P2 FMUL R23, R33, R32 ;  /* 0x000000202117a220 */ /* 0x000fe20000400000 */
[----:B------:R-:W-:-:S07]  /*4ab0*/  @!P0 LOP3.LUT R23, R17, 0x7fffffff, RZ, 0xc0, !PT ;  /* 0x7fffffff11178812 */ /* 0x000fce00078ec0ff */
.L_x_44:
[----:B------:R-:W-:Y:S05]  /*4ac0*/  BSYNC.RECONVERGENT B3 ;  /* 0x0000000000037941 */ /* 0x000fea0003800200 */
.L_x_43:
[----:B------:R-:W-:Y:S01]  /*4ad0*/  FADD R28, R28, R23 ;  /* 0x000000171c1c7221 */ /* 0x000fe20000000000 */
[----:B------:R-:W1:Y:S01]  /*4ae0*/  MUFU.RCP R33, UR13 ;  /* 0x0000000d00217d08 */ /* 0x000e620008001000 */
[----:B------:R-:W-:Y:S01]  /*4af0*/  MOV R30, UR13 ;  /* 0x0000000d001e7c02 */ /* 0x000fe20008000f00 */
[----:B------:R-:W-:Y:S01]  /*4b00*/  FADD R35, R29, R24 ;  /* 0x000000181d237221 */ /* 0x000fe20000000000 */
[----:B------:R-:W-:Y:S01]  /*4b10*/  BSSY.RECONVERGENT B5, `(.L_x_45) ;  /* 0x0000014000057945 */ /* 0x000fe20003800200 */
[----:B------:R-:W-:Y:S01]  /*4b20*/  FADD R0, R31, R0 ;  /* 0x000000001f007221 */ /* 0x000fe20000000000 */
[----:B------:R-:W-:-:S03]  /*4b30*/  FADD R14, R37, R14 ;  /* 0x0000000e250e7221 */ /* 0x000fc60000000000 */
[----:B------:R-:W2:Y:S08]  /*4b40*/  F2F.F64.F32 R22, R28 ;  /* 0x0000001c00167310 */ /* 0x000eb00000201800 */
[----:B------:R-:W3:Y:S01]  /*4b50*/  FCHK P0, R35, UR13 ;  /* 0x0000000d23007d02 */ /* 0x000ee20008000000 */
[----:B-1----:R-:W-:-:S04]  /*4b60*/  FFMA R24, R33, -R30, 1 ;  /* 0x3f80000021187423 */ /* 0x002fc8000000081e */
[----:B------:R-:W-:Y:S01]  /*4b70*/  FFMA R33, R33, R24, R33 ;  /* 0x0000001821217223 */ /* 0x000fe20000000021 */
[----:B--2---:R-:W-:-:S03]  /*4b80*/  DFMA R22, R22, 2, R2 ;  /* 0x400000001616782b */ /* 0x004fc60000000002 */
[----:B------:R-:W-:-:S04]  /*4b90*/  FFMA R24, R33, R35, RZ ;  /* 0x0000002321187223 */ /* 0x000fc800000000ff */
[----:B------:R-:W-:Y:S01]  /*4ba0*/  FFMA R17, R24, -UR13, R35 ;  /* 0x8000000d18117c23 */ /* 0x000fe20008000023 */
[----:B------:R-:W-:-:S03]  /*4bb0*/  DADD R22, R22, R4 ;  /* 0x0000000016167229 */ /* 0x000fc60000000004 */
[----:B------:R-:W-:Y:S01]  /*4bc0*/  FFMA R33, R33, R17, R24 ;  /* 0x0000001121217223 */ /* 0x000fe20000000018 */
[----:B------:R-:W-:-:S04]  /*4bd0*/  IMAD.MOV.U32 R24, RZ, RZ, R35 ;  /* 0x000000ffff187224 */ /* 0x000fc800078e0023 */
[----:B------:R-:W-:-:S06]  /*4be0*/  DADD R22, R22, R6 ;  /* 0x0000000016167229 */ /* 0x000fcc0000000006 */
[----:B------:R1:W2:Y:S01]  /*4bf0*/  F2F.F32.F64 R32, R22 ;  /* 0x0000001600207310 */ /* 0x0002a20000301000 */
[----:B---3--:R-:W-:Y:S05]  /*4c00*/  @!P0 BRA `(.L_x_46) ;  /* 0x0000000000108947 */ /* 0x008fea0003800000 */
[----:B------:R-:W-:Y:S01]  /*4c10*/  IMAD.U32 R17, RZ, RZ, UR13 ;  /* 0x0000000dff117e24 */ /* 0x000fe2000f8e00ff */
[----:B------:R-:W-:-:S07]  /*4c20*/  MOV R30, 0x4c40 ;  /* 0x00004c40001e7802 */ /* 0x000fce0000000f00 */
[----:B012---:R-:W-:Y:S05]  /*4c30*/  CALL.REL.NOINC `($__internal_2_$__cuda_sm3x_div_rn_noftz_f32_slowpath) ;  /* 0x0000002800a87944 */ /* 0x007fea0003c00000 */
[----:B------:R-:W-:-:S07]  /*4c40*/  MOV R33, R36 ;  /* 0x0000002400217202 */ /* 0x000fce0000000f00 */
.L_x_46:
[----:B------:R-:W-:Y:S05]  /*4c50*/  BSYNC.RECONVERGENT B5 ;  /* 0x0000000000057941 */ /* 0x000fea0003800200 */
.L_x_45:
[----:B-1----:R-:W1:Y:S01]  /*4c60*/  MUFU.RCP R22, UR13 ;  /* 0x0000000d00167d08 */ /* 0x002e620008001000 */
[----:B------:R-:W-:Y:S01]  /*4c70*/  IMAD.U32 R17, RZ, RZ, UR13 ;  /* 0x0000000dff117e24 */ /* 0x000fe2000f8e00ff */
[----:B------:R-:W-:Y:S06]  /*4c80*/  BSSY.RECONVERGENT B5, `(.L_x_47) ;  /* 0x000000d000057945 */ /* 0x000fec0003800200 */
[----:B------:R-:W3:Y:S01]  /*4c90*/  FCHK P0, R33, UR13 ;  /* 0x0000000d21007d02 */ /* 0x000ee20008000000 */
[----:B-1----:R-:W-:-:S04]  /*4ca0*/  FFMA R17, R22, -R17, 1 ;  /* 0x3f80000016117423 */ /* 0x002fc80000000811 */
[----:B------:R-:W-:-:S04]  /*4cb0*/  FFMA R22, R22, R17, R22 ;  /* 0x0000001116167223 */ /* 0x000fc80000000016 */
[----:B------:R-:W-:-:S04]  /*4cc0*/  FFMA R28, R22, R33, RZ ;  /* 0x00000021161c7223 */ /* 0x000fc800000000ff */
[----:B------:R-:W-:-:S04]  /*4cd0*/  FFMA R23, R28, -UR13, R33 ;  /* 0x8000000d1c177c23 */ /* 0x000fc80008000021 */
[----:B------:R-:W-:Y:S01]  /*4ce0*/  FFMA R23, R22, R23, R28 ;  /* 0x0000001716177223 */ /* 0x000fe2000000001c */
[----:B---3--:R-:W-:Y:S06]  /*4cf0*/  @!P0 BRA `(.L_x_48) ;  /* 0x0000000000148947 */ /* 0x008fec0003800000 */
[----:B------:R-:W-:Y:S01]  /*4d00*/  IMAD.MOV.U32 R35, RZ, RZ, R33 ;  /* 0x000000ffff237224 */ /* 0x000fe200078e0021 */
[----:B------:R-:W-:Y:S02]  /*4d10*/  MOV R17, UR13 ;  /* 0x0000000d00117c02 */ /* 0x000fe40008000f00 */
[----:B------:R-:W-:-:S07]  /*4d20*/  MOV R30, 0x4d40 ;  /* 0x00004d40001e7802 */ /* 0x000fce0000000f00 */
[----:B0-2---:R-:W-:Y:S05]  /*4d30*/  CALL.REL.NOINC `($__internal_2_$__cuda_sm3x_div_rn_noftz_f32_slowpath) ;  /* 0x0000002800687944 */ /* 0x005fea0003c00000 */
[----:B------:R-:W-:-:S07]  /*4d40*/  IMAD.MOV.U32 R23, RZ, RZ, R36 ;  /* 0x000000ffff177224 */ /* 0x000fce00078e0024 */
.L_x_48:
[----:B------:R-:W-:Y:S05]  /*4d50*/  BSYNC.RECONVERGENT B5 ;  /* 0x0000000000057941 */ /* 0x000fea0003800200 */
.L_x_47:
[----:B------:R-:W1:Y:S01]  /*4d60*/  MUFU.RCP R17, UR16 ;  /* 0x0000001000117d08 */ /* 0x000e620008001000 */
[----:B------:R-:W-:Y:S01]  /*4d70*/  IMAD.U32 R22, RZ, RZ, UR16 ;  /* 0x00000010ff167e24 */ /* 0x000fe2000f8e00ff */
[----:B------:R-:W-:Y:S01]  /*4d80*/  FSETP.NEU.AND P0, PT, R23, 1, PT ;  /* 0x3f8000001700780b */ /* 0x000fe20003f0d000 */
[----:B------:R-:W-:Y:S01]  /*4d90*/  BSSY.RECONVERGENT B3, `(.L_x_49) ;  /* 0x0000049000037945 */ /* 0x000fe20003800200 */
[----:B------:R-:W-:-:S04]  /*4da0*/  HFMA2 R28, -RZ, RZ, 1.875, 0 ;  /* 0x3f800000ff1c7431 */ /* 0x000fc800000001ff */
[----:B------:R3:W4:Y:S01]  /*4db0*/  FCHK P1, R0, UR16 ;  /* 0x0000001000007d02 */ /* 0x0007220008020000 */
[----:B-1----:R-:W-:-:S04]  /*4dc0*/  FFMA R22, R17, -R22, 1 ;  /* 0x3f80000011167423 */ /* 0x002fc80000000816 */
[----:B------:R-:W-:-:S04]  /*4dd0*/  FFMA R17, R17, R22, R17 ;  /* 0x0000001611117223 */ /* 0x000fc80000000011 */
[----:B------:R-:W-:-:S04]  /*4de0*/  FFMA R34, R0, R17, RZ ;  /* 0x0000001100227223 */ /* 0x000fc800000000ff */
[----:B------:R-:W-:Y:S01]  /*4df0*/  FFMA R22, R34, -UR16, R0 ;  /* 0x8000001022167c23 */ /* 0x000fe20008000000 */
[----:B---34-:R-:W-:Y:S06]  /*4e00*/  @!P0 BRA `(.L_x_50) ;  /* 0x0000000400048947 */ /* 0x018fec0003800000 */
[----:B------:R-:W-:-:S13]  /*4e10*/  FSETP.NAN.AND P0, PT, |R23|, |R23|, PT ;  /* 0x400000171700720b */ /* 0x000fda0003f08200 */
[----:B------:R-:W-:Y:S01]  /*4e20*/  @P0 FADD R28, R23, 2 ;  /* 0x40000000171c0421 */ /* 0x000fe20000000000 */
[----:B------:R-:W-:Y:S06]  /*4e30*/  @P0 BRA `(.L_x_50) ;  /* 0x0000000000f80947 */ /* 0x000fec0003800000 */
[C---:B------:R-:W-:Y:S01]  /*4e40*/  FMUL R28, |R23|.reuse, 16777216 ;  /* 0x4b800000171c7820 */ /* 0x040fe20000400200 */
[C---:B------:R-:W-:Y:S02]  /*4e50*/  FSETP.GEU.AND P0, PT, |R23|.reuse, 1.175494350822287508e-38, PT ;  /* 0x008000001700780b */ /* 0x040fe40003f0e200 */
[----:B------:R-:W-:Y:S02]  /*4e60*/  MOV R38, 0x3a2c32e4 ;  /* 0x3a2c32e400267802 */ /* 0x000fe40000000f00 */
[----:B------:R-:W-:Y:S02]  /*4e70*/  FSEL R28, R28, |R23|, !P0 ;  /* 0x400000171c1c7208 */ /* 0x000fe40004000000 */
[----:B------:R-:W-:Y:S02]  /*4e80*/  FSEL R36, RZ, -24, P0 ;  /* 0xc1c00000ff247808 */ /* 0x000fe40000000000 */
[----:B------:R-:W-:Y:S01]  /*4e90*/  FSETP.NEU.AND P0, PT, |R23|, +INF , PT ;  /* 0x7f8000001700780b */ /* 0x000fe20003f0d200 */
[----:B------:R-:W-:-:S03]  /*4ea0*/  VIADD R29, R28, 0xc0cafb0d ;  /* 0xc0cafb0d1c1d7836 */ /* 0x000fc60000000000 */
[----:B------:R-:W-:Y:S02]  /*4eb0*/  FSETP.NEU.AND P0, PT, R23, RZ, P0 ;  /* 0x000000ff1700720b */ /* 0x000fe4000070d000 */
[----:B------:R-:W-:-:S05]  /*4ec0*/  LOP3.LUT R29, R29, 0xff800000, RZ, 0xc0, !PT ;  /* 0xff8000001d1d7812 */ /* 0x000fca00078ec0ff */
[----:B------:R-:W-:Y:S01]  /*4ed0*/  IMAD.IADD R30, R28, 0x1, -R29 ;  /* 0x000000011c1e7824 */ /* 0x000fe200078e0a1d */
[----:B------:R-:W-:-:S03]  /*4ee0*/  I2FP.F32.S32 R29, R29 ;  /* 0x0000001d001d7245 */ /* 0x000fc60000201400 */
[C---:B------:R-:W-:Y:S01]  /*4ef0*/  FADD R28, R30.reuse, 1 ;  /* 0x3f8000001e1c7421 */ /* 0x040fe20000000000 */
[----:B------:R-:W-:Y:S01]  /*4f00*/  FADD R37, R30, -1 ;  /* 0xbf8000001e257421 */ /* 0x000fe20000000000 */
[----:B------:R-:W-:Y:S01]  /*4f10*/  FFMA R35, R29, 1.1920928955078125e-07, R36 ;  /* 0x340000001d237823 */ /* 0x000fe20000000024 */
[----:B------:R-:W-:Y:S02]  /*4f20*/  @!P0 FADD R23, R23, R23 ;  /* 0x0000001717178221 */ /* 0x000fe40000000000 */
[----:B------:R-:W-:Y:S01]  /*4f30*/  FADD R31, R37, R37 ;  /* 0x00000025251f7221 */ /* 0x000fe20000000000 */
[----:B------:R-:W1:Y:S03]  /*4f40*/  MUFU.RCP R28, R28 ;  /* 0x0000001c001c7308 */ /* 0x000e660000001000 */
        /* <DEDUP_REMOVED lines=17> */
[----:B------:R-:W-:-:S03]  /*5060*/  IMAD.MOV.U32 R36, RZ, RZ, 0x391fcb8e ;  /* 0x391fcb8eff247424 */ /* 0x000fc600078e00ff */
        /* <DEDUP_REMOVED lines=9> */
[----:B------:R-:W3:Y:S01]  /*5100*/  F2I.NTZ R35, R28 ;  /* 0x0000001c00237305 */ /* 0x000ee20000203100 */
        /* <DEDUP_REMOVED lines=9> */
[----:B------:R-:W-:Y:S01]  /*51a0*/  FFMA R36, R29, R36, 0.69314718246459960938 ;  /* 0x3f3172181d247423 */ /* 0x000fe20000000024 */
[----:B---3--:R-:W-:Y:S01]  /*51b0*/  LEA R35, R35, -R30, 0x17 ;  /* 0x8000001e23237211 */ /* 0x008fe200078eb8ff */
[----:B------:R-:W-:Y:S01]  /*51c0*/  VIADD R31, R30, 0x7f000000 ;  /* 0x7f0000001e1f7836 */ /* 0x000fe20000000000 */
[----:B------:R-:W-:Y:S01]  /*51d0*/  FSEL R28, RZ, +INF , !P2 ;  /* 0x7f800000ff1c7808 */ /* 0x000fe20005000000 */
[----:B------:R-:W-:-:S04]  /*51e0*/  FFMA R36, R29, R36, 1 ;  /* 0x3f8000001d247423 */ /* 0x000fc80000000024 */
[----:B------:R-:W-:-:S04]  /*51f0*/  FMUL R36, R31, R36 ;  /* 0x000000241f247220 */ /* 0x000fc80000400000 */
[----:B------:R-:W-:Y:S01]  /*5200*/  @!P3 FMUL R28, R35, R36 ;  /* 0x00000024231cb220 */ /* 0x000fe20000400000 */
[----:B------:R-:W-:-:S07]  /*5210*/  @!P0 LOP3.LUT R28, R23, 0x7fffffff, RZ, 0xc0, !PT ;  /* 0x7fffffff171c8812 */ /* 0x000fce00078ec0ff */
.L_x_50:
[----:B------:R-:W-:Y:S05]  /*5220*/  BSYNC.RECONVERGENT B3 ;  /* 0x0000000000037941 */ /* 0x000fea0003800200 */
.L_x_49:
[----:B------:R-:W-:Y:S01]  /*5230*/  BSSY.RECONVERGENT B5, `(.L_x_51) ;  /* 0x0000008000057945 */ /* 0x000fe20003800200 */
[----:B------:R-:W-:-:S03]  /*5240*/  FFMA R34, R17, R22, R34 ;  /* 0x0000001611227223 */ /* 0x000fc60000000022 */
[----:B------:R-:W-:Y:S05]  /*5250*/  @!P1 BRA `(.L_x_52) ;  /* 0x0000000000149947 */ /* 0x000fea0003800000 */
[----:B------:R-:W-:Y:S01]  /*5260*/  IMAD.MOV.U32 R35, RZ, RZ, R0 ;  /* 0x000000ffff237224 */ /* 0x000fe200078e0000 */
[----:B------:R-:W-:Y:S01]  /*5270*/  MOV R30, 0x52a0 ;  /* 0x000052a0001e7802 */ /* 0x000fe20000000f00 */
[----:B------:R-:W-:-:S07]  /*5280*/  IMAD.U32 R17, RZ, RZ, UR16 ;  /* 0x00000010ff117e24 */ /* 0x000fce000f8e00ff */
[----:B0-2---:R-:W-:Y:S05]  /*5290*/  CALL.REL.NOINC `($__internal_2_$__cuda_sm3x_div_rn_noftz_f32_slowpath) ;  /* 0x0000002400107944 */ /* 0x005fea0003c00000 */
[----:B------:R-:W-:-:S07]  /*52a0*/  MOV R34, R36 ;  /* 0x0000002400227202 */ /* 0x000fce0000000f00 */
.L_x_52:
[----:B------:R-:W-:Y:S05]  /*52b0*/  BSYNC.RECONVERGENT B5 ;  /* 0x0000000000057941 */ /* 0x000fea0003800200 */
.L_x_51:
[----:B------:R-:W1:Y:S01]  /*52c0*/  MUFU.RCP R17, UR16 ;  /* 0x0000001000117d08 */ /* 0x000e620008001000 */
        /* <DEDUP_REMOVED lines=14> */
.L_x_54:
[----:B------:R-:W-:Y:S05]  /*53b0*/  BSYNC.RECONVERGENT B5 ;  /* 0x0000000000057941 */ /* 0x000fea0003800200 */
.L_x_53:
        /* <DEDUP_REMOVED lines=58> */
[----:B------:R-:W3:Y:S01]  /*5760*/  F2I.NTZ R37, R29 ;  /* 0x0000001d00257305 */ /* 0x000ee20000203100 */
[----:B-1----:R-:W-:Y:S01]  /*5770*/  FADD R31, R29, -R30 ;  /* 0x8000001e1d1f7221 */ /* 0x002fe20000000000 */
[----:B------:R-:W-:-:S03]  /*5780*/  FSETP.GT.AND P2, PT, R30, RZ, PT ;  /* 0x000000ff1e00720b */ /* 0x000fc60003f44000 */
[----:B------:R-:W-:Y:S01]  /*5790*/  FADD R31, R31, R36 ;  /* 0x000000241f1f7221 */ /* 0x000fe20000000000 */
[----:B------:R-:W-:Y:S02]  /*57a0*/  SEL R30, RZ, 0x83000000, P2 ;  /* 0x83000000ff1e7807 */ /* 0x000fe40001000000 */
[----:B------:R-:W-:Y:S01]  /*57b0*/  FSETP.GEU.AND P2, PT, R29, RZ, PT ;  /* 0x000000ff1d00720b */ /* 0x000fe20003f4e000 */
[----:B------:R-:W-:Y:S01]  /*57c0*/  FFMA R36, R31, R38, 0.0013391353422775864601 ;  /* 0x3aaf85ed1f247423 */ /* 0x000fe20000000026 */
[----:B---3--:R-:W-:Y:S02]  /*57d0*/  LEA R37, R37, -R30, 0x17 ;  /* 0x8000001e25257211 */ /* 0x008fe400078eb8ff */
        /* <DEDUP_REMOVED lines=10> */
.L_x_56:
[----:B------:R-:W-:Y:S05]  /*5880*/  BSYNC.RECONVERGENT B3 ;  /* 0x0000000000037941 */ /* 0x000fea0003800200 */
.L_x_55:
[----:B------:R-:W-:Y:S01]  /*5890*/  BSSY.RECONVERGENT B5, `(.L_x_57) ;  /* 0x0000009000057945 */ /* 0x000fe20003800200 */
[----:B------:R-:W-:Y:S01]  /*58a0*/  FADD R28, R29, R28 ;  /* 0x0000001c1d1c7221 */ /* 0x000fe20000000000 */
[----:B------:R-:W-:Y:S02]  /*58b0*/  FFMA R35, R35, R22, R17 ;  /* 0x0000001623237223 */ /* 0x000fe40000000011 */
[----:B------:R-:W-:Y:S05]  /*58c0*/  @!P1 BRA `(.L_x_58) ;  /* 0x0000000000149947 */ /* 0x000fea0003800000 */
[----:B------:R-:W-:Y:S01]  /*58d0*/  IMAD.MOV.U32 R35, RZ, RZ, R14 ;  /* 0x000000ffff237224 */ /* 0x000fe200078e000e */
[----:B------:R-:W-:Y:S01]  /*58e0*/  MOV R30, 0x5910 ;  /* 0x00005910001e7802 */ /* 0x000fe20000000f00 */
[----:B------:R-:W-:-:S07]  /*58f0*/  IMAD.U32 R17, RZ, RZ, UR17 ;  /* 0x00000011ff117e24 */ /* 0x000fce000f8e00ff */
[----:B0-2---:R-:W-:Y:S05]  /*5900*/  CALL.REL.NOINC `($__internal_2_$__cuda_sm3x_div_rn_noftz_f32_slowpath) ;  /* 0x0000001c00747944 */ /* 0x005fea0003c00000 */
[----:B------:R-:W-:-:S07]  /*5910*/  MOV R35, R36 ;  /* 0x0000002400237202 */ /* 0x000fce0000000f00 */
.L_x_58:
[----:B------:R-:W-:Y:S05]  /*5920*/  BSYNC.RECONVERGENT B5 ;  /* 0x0000000000057941 */ /* 0x000fea0003800200 */
.L_x_57:
        /* <DEDUP_REMOVED lines=10> */
[----:B------:R-:W-:Y:S01]  /*59d0*/  IMAD.U32 R17, RZ, RZ, UR17 ;  /* 0x00000011ff117e24 */ /* 0x000fe2000f8e00ff */
[----:B------:R-:W-:-:S07]  /*59e0*/  MOV R30, 0x5a00 ;  /* 0x00005a00001e7802 */ /* 0x000fce0000000f00 */
[----:B0-2---:R-:W-:Y:S05]  /*59f0*/  CALL.REL.NOINC `($__internal_2_$__cuda_sm3x_div_rn_noftz_f32_slowpath) ;  /* 0x0000001c00387944 */ /* 0x005fea0003c00000 */
[----:B------:R-:W-:-:S07]  /*5a00*/  MOV R22, R36 ;  /* 0x0000002400167202 */ /* 0x000fce0000000f00 */
.L_x_60:
[----:B------:R-:W-:Y:S05]  /*5a10*/  BSYNC.RECONVERGENT B5 ;  /* 0x0000000000057941 */ /* 0x000fea0003800200 */
.L_x_59:
        /* <DEDUP_REMOVED lines=10> */
[----:B------:R-:W-:-:S05]  /*5ac0*/  FSEL R17, R17, |R22|, !P0 ;  /* 0x4000001611117208 */ /* 0x000fca0004000000 */
[----:B------:R-:W-:-:S05]  /*5ad0*/  VIADD R23, R17, 0xc0cafb0d ;  /* 0xc0cafb0d11177836 */ /* 0x000fca0000000000 */
[----:B------:R-:W-:-:S04]  /*5ae0*/  LOP3.LUT R30, R23, 0xff800000, RZ, 0xc0, !PT ;  /* 0xff800000171e7812 */ /* 0x000fc800078ec0ff */
[-C--:B------:R-:W-:Y:S02]  /*5af0*/  IADD3 R23, PT, PT, R17, -R30.reuse, RZ ;  /* 0x8000001e11177210 */ /* 0x080fe40007ffe0ff */
[----:B------:R-:W-:-:S03]  /*5b00*/  I2FP.F32.S32 R30, R30 ;  /* 0x0000001e001e7245 */ /* 0x000fc60000201400 */
[C---:B------:R-:W-:Y:S01]  /*5b10*/  FADD R17, R23.reuse, 1 ;  /* 0x3f80000017117421 */ /* 0x040fe20000000000 */
[----:B------:R-:W-:Y:S01]  /*5b20*/  FADD R38, R23, -1 ;  /* 0xbf80000017267421 */ /* 0x000fe20000000000 */
[----:B------:R-:W-:Y:S02]  /*5b30*/  FSEL R23, RZ, -24, P0 ;  /* 0xc1c00000ff177808 */ /* 0x000fe40000000000 */
[----:B------:R-:W-:Y:S01]  /*5b40*/  FSETP.NEU.AND P0, PT, |R22|, +INF , PT ;  /* 0x7f8000001600780b */ /* 0x000fe20003f0d200 */
[----:B------:R-:W-:Y:S01]  /*5b50*/  FADD R36, R38, R38 ;  /* 0x0000002626247221 */ /* 0x000fe20000000000 */
[----:B------:R-:W1:Y:S02]  /*5b60*/  MUFU.RCP R17, R17 ;  /* 0x0000001100117308 */ /* 0x000e640000001000 */
[----:B------:R-:W-:-:S13]  /*5b70*/  FSETP.NEU.AND P0, PT, R22, RZ, P0 ;  /* 0x000000ff1600720b */ /* 0x000fda000070d000 */
[----:B------:R-:W-:Y:S01]  /*5b80*/  @!P0 FADD R22, R22, R22 ;  /* 0x0000001616168221 */ /* 0x000fe20000000000 */
[----:B-1----:R-:W-:Y:S01]  /*5b90*/  FMUL R29, R17, R36 ;  /* 0x00000024111d7220 */ /* 0x002fe20000400000 */
[----:B------:R-:W-:-:S03]  /*5ba0*/  FFMA R36, R30, 1.1920928955078125e-07, R23 ;  /* 0x340000001e247823 */ /* 0x000fc60000000017 */
        /* <DEDUP_REMOVED lines=25> */
[----:B------:R-:W-:Y:S01]  /*5d40*/  FFMA R38, R23, 2, R38 ;  /* 0x4000000017267823 */ /* 0x000fe20000000026 */
[----:B-1----:R-:W-:Y:S01]  /*5d50*/  FADD R23, R17, -R30 ;  /* 0x8000001e11177221 */ /* 0x002fe20000000000 */
[----:B------:R-:W-:-:S03]  /*5d60*/  FSETP.GT.AND P1, PT, R30, RZ, PT ;  /* 0x000000ff1e00720b */ /* 0x000fc60003f24000 */
[----:B------:R-:W-:Y:S01]  /*5d70*/  FADD R23, R23, R38 ;  /* 0x0000002617177221 */ /* 0x000fe20000000000 */
[----:B------:R-:W-:Y:S02]  /*5d80*/  SEL R29, RZ, 0x83000000, P1 ;  /* 0x83000000ff1d7807 */ /* 0x000fe40000800000 */
[----:B------:R-:W-:Y:S01]  /*5d90*/  FSETP.GEU.AND P1, PT, R17, RZ, PT ;  /* 0x000000ff1100720b */ /* 0x000fe20003f2e000 */
[----:B------:R-:W-:Y:S01]  /*5da0*/  FFMA R36, R23, R36, 0.0013391353422775864601 ;  /* 0x3aaf85ed17247423 */ /* 0x000fe20000000024 */
[----:B------:R-:W-:-:S03]  /*5db0*/  IADD3 R30, PT, PT, R29, 0x7f000000, RZ ;  /* 0x7f0000001d1e7810 */ /* 0x000fc60007ffe0ff */
[C---:B------:R-:W-:Y:S02]  /*5dc0*/  FFMA R38, R23.reuse, R36, 0.0096188392490148544312 ;  /* 0x3c1d985617267423 */ /* 0x040fe40000000024 */
[----:B------:R1:W3:Y:S02]  /*5dd0*/  F2I.NTZ R36, R17 ;  /* 0x0000001100247305 */ /* 0x0002e40000203100 */
[----:B------:R-:W-:-:S04]  /*5de0*/  FFMA R38, R23, R38, 0.055503588169813156128 ;  /* 0x3d6357bb17267423 */ /* 0x000fc80000000026 */
[----:B------:R-:W-:Y:S01]  /*5df0*/  FFMA R38, R23, R38, 0.24022644758224487305 ;  /* 0x3e75fdec17267423 */ /* 0x000fe20000000026 */
[----:B-1----:R-:W-:-:S03]  /*5e00*/  FSEL R17, RZ, +INF , !P1 ;  /* 0x7f800000ff117808 */ /* 0x002fc60004800000 */
[----:B------:R-:W-:-:S04]  /*5e10*/  FFMA R38, R23, R38, 0.69314718246459960938 ;  /* 0x3f31721817267423 */ /* 0x000fc80000000026 */
[----:B------:R-:W-:Y:S01]  /*5e20*/  FFMA R23, R23, R38, 1 ;  /* 0x3f80000017177423 */ /* 0x000fe20000000026 */
[----:B---3--:R-:W-:-:S03]  /*5e30*/  IMAD R36, R36, 0x800000, -R29 ;  /* 0x0080000024247824 */ /* 0x008fc600078e0a1d */
[----:B------:R-:W-:-:S04]  /*5e40*/  FMUL R23, R30, R23 ;  /* 0x000000171e177220 */ /* 0x000fc80000400000 */
[----:B------:R-:W-:Y:S01]  /*5e50*/  @!P2 FMUL R17, R36, R23 ;  /* 0x000000172411a220 */ /* 0x000fe20000400000 */
[----:B------:R-:W-:-:S07]  /*5e60*/  @!P0 LOP3.LUT R17, R22, 0x7fffffff, RZ, 0xc0, !PT ;  /* 0x7fffffff16118812 */ /* 0x000fce00078ec0ff */
.L_x_62:
[----:B------:R-:W-:Y:S05]  /*5e70*/  BSYNC.RECONVERGENT B3 ;  /* 0x0000000000037941 */ /* 0x000fea0003800200 */
.L_x_61:
[----:B------:R-:W-:Y:S01]  /*5e80*/  FADD R17, R28, R17 ;  /* 0x000000111c117221 */ /* 0x000fe20000000000 */
[----:B--2---:R-:W-:Y:S01]  /*5e90*/  FMUL R36, R32, UR6 ;  /* 0x0000000620247c20 */ /* 0x004fe20008400000 */
[----:B------:R-:W-:Y:S01]  /*5ea0*/  F2F.F64.F32 R22, R19 ;  /* 0x0000001300167310 */ /* 0x000fe20000201800 */
[----:B------:R-:W-:Y:S01]  /*5eb0*/  FSETP.NEU.AND P0, PT, R33, 1, PT ;  /* 0x3f8000002100780b */ /* 0x000fe20003f0d000 */
[----:B------:R-:W-:Y:S01]  /*5ec0*/  BSSY.RECONVERGENT B3, `(.L_x_63) ;  /* 0x0000054000037945 */ /* 0x000fe20003800200 */
[----:B------:R-:W-:Y:S02]  /*5ed0*/  FSETP.NEU.AND P2, PT, R34, 1, PT ;  /* 0x3f8000002200780b */ /* 0x000fe40003f4d000 */
[----:B------:R-:W-:-:S03]  /*5ee0*/  FSETP.NEU.AND P1, PT, R35, 1, PT ;  /* 0x3f8000002300780b */ /* 0x000fc60003f2d000 */
[----:B------:R-:W1:Y:S08]  /*5ef0*/  F2F.F64.F32 R30, R17 ;  /* 0x00000011001e7310 */ /* 0x000e700000201800 */
[----:B------:R-:W2:Y:S01]  /*5f00*/  F2F.F64.F32 R28, R36 ;  /* 0x00000024001c7310 */ /* 0x000ea20000201800 */
[----:B-1----:R-:W-:Y:S02]  /*5f10*/  DFMA R30, R30, 2, R2 ;  /* 0x400000001e1e782b */ /* 0x002fe40000000002 */
[----:B--2---:R-:W-:-:S06]  /*5f20*/  DADD R28, -R28, 1 ;  /* 0x3ff000001c1c7429 */ /* 0x004fcc0000000100 */
[----:B------:R-:W-:Y:S02]  /*5f30*/  DADD R30, R30, R4 ;  /* 0x000000001e1e7229 */ /* 0x000fe40000000004 */
[----:B------:R-:W-:-:S06]  /*5f40*/  DMUL R28, R28, R22 ;  /* 0x000000161c1c7228 */ /* 0x000fcc0000000000 */
[----:B------:R-:W-:-:S04]  /*5f50*/  DADD R30, R30, R6 ;  /* 0x000000001e1e7229 */ /* 0x000fc80000000006 */
[----:B------:R-:W-:Y:S08]  /*5f60*/  F2F.F32.F64 R29, R28 ;  /* 0x0000001c001d7310 */ /* 0x000ff00000301000 */
[----:B------:R-:W1:Y:S02]  /*5f70*/  F2F.F32.F64 R30, R30 ;  /* 0x0000001e001e7310 */ /* 0x000e640000301000 */
[----:B-1----:R-:W-:-:S04]  /*5f80*/  FMUL R17, R30, R29 ;  /* 0x0000001d1e117220 */ /* 0x002fc80000400000 */
[----:B------:R-:W-:Y:S01]  /*5f90*/  FFMA R32, R32, R19, R17 ;  /* 0x0000001320207223 */ /* 0x000fe20000000011 */
[----:B------:R-:W-:-:S03]  /*5fa0*/  IMAD.MOV.U32 R17, RZ, RZ, 0x3f800000 ;  /* 0x3f800000ff117424 */ /* 0x000fc600078e00ff */
[----:B------:R-:W1:Y:S02]  /*5fb0*/  F2F.F64.F32 R36, R32 ;  /* 0x0000002000247310 */ /* 0x000e640000201800 */
[----:B-1----:R-:W-:-:S06]  /*5fc0*/  DFMA R36, -R20, R36, R22 ;  /* 0x000000241424722b */ /* 0x002fcc0000000116 */
[----:B------:R1:W2:Y:S01]  /*5fd0*/  F2F.F32.F64 R19, R36 ;  /* 0x0000002400137310 */ /* 0x0002a20000301000 */
        /* <DEDUP_REMOVED lines=13> */
[----:B------:R-:W-:-:S04]  /*60b0*/  IMAD.IADD R22, R22, 0x1, -R17 ;  /* 0x0000000116167824 */ /* 0x000fc800078e0a11 */
[C---:B------:R-:W-:Y:S01]  /*60c0*/  FADD R23, R22.reuse, 1 ;  /* 0x3f80000016177421 */ /* 0x040fe20000000000 */
[----:B------:R-:W-:Y:S01]  /*60d0*/  FADD R30, R22, -1 ;  /* 0xbf800000161e7421 */ /* 0x000fe20000000000 */
[----:B------:R-:W-:-:S03]  /*60e0*/  I2FP.F32.S32 R22, R17 ;  /* 0x0000001100167245 */ /* 0x000fc60000201400 */
[----:B------:R-:W-:Y:S01]  /*60f0*/  FADD R28, R30, R30 ;  /* 0x0000001e1e1c7221 */ /* 0x000fe20000000000 */
[----:B------:R-:W3:Y:S01]  /*6100*/  MUFU.RCP R23, R23 ;  /* 0x0000001700177308 */ /* 0x000ee20000001000 */
[----:B------:R-:W-:Y:S02]  /*6110*/  @!P0 FADD R33, R33, R33 ;  /* 0x0000002121218221 */ /* 0x000fe40000000000 */
[----:B---3--:R-:W-:Y:S01]  /*6120*/  FMUL R17, R23, R28 ;  /* 0x0000001c17117220 */ /* 0x008fe20000400000 */
        /* <DEDUP_REMOVED lines=17> */
[----:B------:R-:W-:-:S03]  /*6240*/  MOV R29, 0x391fcb8e ;  /* 0x391fcb8e001d7802 */ /* 0x000fc60000000f00 */
[----:B------:R-:W-:-:S04]  /*6250*/  FFMA R23, R17, R32, R23 ;  /* 0x0000002011177223 */ /* 0x000fc80000000017 */
[----:B------:R-:W-:-:S04]  /*6260*/  FADD R28, R22, R23 ;  /* 0x00000017161c7221 */ /* 0x000fc80000000000 */
[----:B------:R-:W-:Y:S01]  /*6270*/  FMUL R17, R28, 2 ;  /* 0x400000001c117820 */ /* 0x000fe20000400000 */
[----:B------:R-:W-:-:S03]  /*6280*/  FADD R22, -R22, R28 ;  /* 0x0000001c16167221 */ /* 0x000fc60000000100 */
[----:B------:R-:W3:Y:S01]  /*6290*/  FRND R30, R17 ;  /* 0x00000011001e7307 */ /* 0x000ee20000201000 */
[----:B------:R-:W-:Y:S01]  /*62a0*/  FADD R23, R23, -R22 ;  /* 0x8000001617177221 */ /* 0x000fe20000000000 */
[----:B------:R-:W-:Y:S01]  /*62b0*/  FFMA R28, R28, 2, -R17 ;  /* 0x400000001c1c7823 */ /* 0x000fe20000000811 */
[----:B------:R-:W-:-:S03]  /*62c0*/  FSETP.GT.AND P4, PT, |R17|, 152, PT ;  /* 0x431800001100780b */ /* 0x000fc60003f84200 */
[----:B------:R-:W-:Y:S02]  /*62d0*/  FFMA R23, R23, 2, R28 ;  /* 0x4000000017177823 */ /* 0x000fe4000000001c */
[----:B------:R4:W5:Y:S01]  /*62e0*/  F2I.NTZ R28, R17 ;  /* 0x00000011001c7305 */ /* 0x0009620000203100 */
[----:B---3--:R-:W-:Y:S01]  /*62f0*/  FADD R22, R17, -R30 ;  /* 0x8000001e11167221 */ /* 0x008fe20000000000 */
        /* <DEDUP_REMOVED lines=9> */
[----:B------:R-:W-:Y:S01]  /*6390*/  VIADD R29, R23, 0x7f000000 ;  /* 0x7f000000171d7836 */ /* 0x000fe20000000000 */
[----:B----4-:R-:W-:Y:S01]  /*63a0*/  FSEL R17, RZ, +INF , !P3 ;  /* 0x7f800000ff117808 */ /* 0x010fe20005800000 */
[----:B------:R-:W-:Y:S01]  /*63b0*/  FFMA R22, R22, R31, 1 ;  /* 0x3f80000016167423 */ /* 0x000fe2000000001f */
[----:B-----5:R-:W-:-:S03]  /*63c0*/  IMAD R28, R28, 0x800000, -R23 ;  /* 0x008000001c1c7824 */ /* 0x020fc600078e0a17 */
[----:B------:R-:W-:-:S04]  /*63d0*/  FMUL R29, R29, R22 ;  /* 0x000000161d1d7220 */ /* 0x000fc80000400000 */
[----:B------:R-:W-:Y:S01]  /*63e0*/  @!P4 FMUL R17, R28, R29 ;  /* 0x0000001d1c11c220 */ /* 0x000fe20000400000 */
[----:B------:R-:W-:-:S07]  /*63f0*/  @!P0 LOP3.LUT R17, R33, 0x7fffffff, RZ, 0xc0, !PT ;  /* 0x7fffffff21118812 */ /* 0x000fce00078ec0ff */
.L_x_64:
[----:B------:R-:W-:Y:S05]  /*6400*/  BSYNC.RECONVERGENT B3 ;  /* 0x0000000000037941 */ /* 0x000fea0003800200 */
.L_x_63:
[----:B------:R-:W-:Y:S01]  /*6410*/  BSSY.RECONVERGENT B3, `(.L_x_65) ;  /* 0x0000044000037945 */ /* 0x000fe20003800200 */
[----:B------:R-:W-:-:S03]  /*6420*/  HFMA2 R22, -RZ, RZ, 1.875, 0 ;  /* 0x3f800000ff167431 */ /* 0x000fc600000001ff */
[----:B------:R-:W-:Y:S05]  /*6430*/  @!P2 BRA `(.L_x_66) ;  /* 0x000000040004a947 */ /* 0x000fea0003800000 */
        /* <DEDUP_REMOVED lines=12> */
[----:B------:R-:W-:-:S04]  /*6500*/  IMAD.IADD R23, R23, 0x1, -R22 ;  /* 0x0000000117177824 */ /* 0x000fc800078e0a16 */
[C---:B------:R-:W-:Y:S01]  /*6510*/  FADD R28, R23.reuse, 1 ;  /* 0x3f800000171c7421 */ /* 0x040fe20000000000 */
[----:B------:R-:W-:Y:S01]  /*6520*/  FADD R31, R23, -1 ;  /* 0xbf800000171f7421 */ /* 0x000fe20000000000 */
[----:B------:R-:W-:Y:S01]  /*6530*/  I2FP.F32.S32 R23, R22 ;  /* 0x0000001600177245 */ /* 0x000fe20000201400 */
[----:B------:R-:W-:Y:S02]  /*6540*/  @!P0 FADD R34, R34, R34 ;  /* 0x0000002222228221 */ /* 0x000fe40000000000 */
[----:B------:R-:W-:Y:S01]  /*6550*/  FADD R29, R31, R31 ;  /* 0x0000001f1f1d7221 */ /* 0x000fe20000000000 */
[----:B------:R-:W3:Y:S03]  /*6560*/  MUFU.RCP R28, R28 ;  /* 0x0000001c001c7308 */ /* 0x000ee60000001000 */
        /* <DEDUP_REMOVED lines=28> */
[----:B------:R-:W4:Y:S01]  /*6730*/  F2I.NTZ R29, R22 ;  /* 0x00000016001d7305 */ /* 0x000f220000203100 */
        /* <DEDUP_REMOVED lines=10> */
[----:B----4-:R-:W-:Y:S01]  /*67e0*/  LEA R29, R29, -R28, 0x17 ;  /* 0x8000001c1d1d7211 */ /* 0x010fe200078eb8ff */
[----:B------:R-:W-:Y:S01]  /*67f0*/  VIADD R30, R28, 0x7f000000 ;  /* 0x7f0000001c1e7836 */ /* 0x000fe20000000000 */
[----:B------:R-:W-:Y:S01]  /*6800*/  FSEL R22, RZ, +INF , !P2 ;  /* 0x7f800000ff167808 */ /* 0x000fe20005000000 */
[----:B------:R-:W-:-:S04]  /*6810*/  FFMA R23, R23, R32, 1 ;  /* 0x3f80000017177423 */ /* 0x000fc80000000020 */
[----:B------:R-:W-:-:S04]  /*6820*/  FMUL R30, R30, R23 ;  /* 0x000000171e1e7220 */ /* 0x000fc80000400000 */
[----:B------:R-:W-:Y:S01]  /*6830*/  @!P3 FMUL R22, R29, R30 ;  /* 0x0000001e1d16b220 */ /* 0x000fe20000400000 */
[----:B------:R-:W-:-:S07]  /*6840*/  @!P0 LOP3.LUT R22, R34, 0x7fffffff, RZ, 0xc0, !PT ;  /* 0x7fffffff22168812 */ /* 0x000fce00078ec0ff */
.L_x_66:
[----:B------:R-:W-:Y:S05]  /*6850*/  BSYNC.RECONVERGENT B3 ;  /* 0x0000000000037941 */ /* 0x000fea0003800200 */
.L_x_65:
[----:B------:R-:W-:Y:S01]  /*6860*/  BSSY.RECONVERGENT B3, `(.L_x_67) ;  /* 0x0000045000037945 */ /* 0x000fe20003800200 */
[----:B------:R-:W-:Y:S01]  /*6870*/  FADD R17, R22, R17 ;  /* 0x0000001116117221 */ /* 0x000fe20000000000 */
[----:B------:R-:W-:Y:S02]  /*6880*/  IMAD.MOV.U32 R22, RZ, RZ, 0x3f800000 ;  /* 0x3f800000ff167424 */ /* 0x000fe400078e00ff */
        /* <DEDUP_REMOVED lines=59> */
[----:B------:R-:W-:Y:S01]  /*6c40*/  IADD3 R30, PT, PT, R23, 0x7f000000, RZ ;  /* 0x7f000000171e7810 */ /* 0x000fe20007ffe0ff */
[----:B----4-:R-:W-:Y:S02]  /*6c50*/  IMAD R28, R28, 0x800000, -R23 ;  /* 0x008000001c1c7824 */ /* 0x010fe400078e0a17 */
[----:B------:R-:W-:Y:S01]  /*6c60*/  FFMA R31, R22, R31, 1 ;  /* 0x3f800000161f7423 */ /* 0x000fe2000000001f */
[----:B------:R-:W-:-:S03]  /*6c70*/  FSEL R22, RZ, +INF , !P1 ;  /* 0x7f800000ff167808 */ /* 0x000fc60004800000 */
[----:B------:R-:W-:-:S04]  /*6c80*/  FMUL R31, R30, R31 ;  /* 0x0000001f1e1f7220 */ /* 0x000fc80000400000 */
[----:B------:R-:W-:Y:S01]  /*6c90*/  @!P2 FMUL R22, R28, R31 ;  /* 0x0000001f1c16a220 */ /* 0x000fe20000400000 */
[----:B------:R-:W-:-:S07]  /*6ca0*/  @!P0 LOP3.LUT R22, R35, 0x7fffffff, RZ, 0xc0, !PT ;  /* 0x7fffffff23168812 */ /* 0x000fce00078ec0ff */
.L_x_68:
[----:B------:R-:W-:Y:S05]  /*6cb0*/  BSYNC.RECONVERGENT B3 ;  /* 0x0000000000037941 */ /* 0x000fea0003800200 */
.L_x_67:
[----:B------:R-:W-:-:S05]  /*6cc0*/  FADD R17, R17, R22 ;  /* 0x0000001611117221 */ /* 0x000fca0000000000 */
[----:B------:R-:W-:-:S13]  /*6cd0*/  FSETP.GEU.AND P0, PT, R17, 1, PT ;  /* 0x3f8000001100780b */ /* 0x000fda0003f0e000 */
[----:B------:R-:W-:Y:S05]  /*6ce0*/  @!P0 BRA `(.L_x_69) ;  /* 0xffffffc000f48947 */ /* 0x000fea000383ffff */
[----:B------:R-:W-:Y:S05]  /*6cf0*/  BSYNC.RECONVERGENT B0 ;  /* 0x0000000000007941 */ /* 0x000fea0003800200 */
.L_x_20:
[----:B------:R-:W3:Y:S01]  /*6d00*/  LDCU UR5, c[0x0][0x360] ;  /* 0x00006c00ff0577ac */ /* 0x000ee20008000800 */
[----:B--2---:R-:W-:Y:S01]  /*6d10*/  FADD R16, R19, R16 ;  /* 0x0000001013107221 */ /* 0x004fe20000000000 */
[----:B------:R-:W2:Y:S01]  /*6d20*/  LDCU UR7, c[0x0][0x380] ;  /* 0x00007000ff0777ac */ /* 0x000ea20008000800 */
[----:B---3--:R-:W-:-:S05]  /*6d30*/  VIADD R15, R15, UR5 ;  /* 0x000000050f0f7c36 */ /* 0x008fca0008000000 */
[----:B--2---:R-:W-:-:S13]  /*6d40*/  ISETP.GE.AND P0, PT, R15, UR7, PT ;  /* 0x000000070f007c0c */ /* 0x004fda000bf06270 */
[----:B------:R-:W-:Y:S05]  /*6d50*/  @!P0 BRA `(.L_x_70) ;  /* 0xffffffc000c48947 */ /* 0x000fea000383ffff */
[----:B------:R-:W-:Y:S05]  /*6d60*/  BSYNC.RECONVERGENT B1 ;  /* 0x0000000000017941 */ /* 0x000fea0003800200 */
.L_x_19:
[----:B------:R2:W-:Y:S04]  /*6d70*/  STL.64 [R1+0x8], R10 ;  /* 0x0000080a01007387 */ /* 0x0005e80000100a00 */
[----:B------:R2:W-:Y:S04]  /*6d80*/  STL.64 [R1+0x10], R12 ;  /* 0x0000100c01007387 */ /* 0x0005e80000100a00 */
[----:B------:R2:W-:Y:S02]  /*6d90*/  STL.64 [R1], R8 ;  /* 0x0000000801007387 */ /* 0x0005e40000100a00 */
.L_x_18:
[----:B------:R-:W-:Y:S05]  /*6da0*/  BSYNC.RECONVERGENT B2 ;  /* 0x0000000000027941 */ /* 0x000fea0003800200 */
.L_x_17:
[----:B------:R-:W3:Y:S01]  /*6db0*/  S2UR UR5, SR_CTAID.X ;  /* 0x00000000000579c3 */ /* 0x000ee20000002500 */
[----:B------:R-:W3:Y:S01]  /*6dc0*/  LDCU UR8, c[0x0][0x3b4] ;  /* 0x00007680ff0877ac */ /* 0x000ee20008000800 */
[----:B------:R-:W4:Y:S01]  /*6dd0*/  LDCU.64 UR6, c[0x0][0x390] ;  /* 0x00007200ff0677ac */ /* 0x000f220008000a00 */
[----:B---3--:R-:W-:-:S04]  /*6de0*/  UIMAD UR8, UR4, UR8, UR5 ;  /* 0x00000008040872a4 */ /* 0x008fc8000f8e0205 */
[----:B----4-:R-:W-:-:S06]  /*6df0*/  UIMAD.WIDE.U32 UR6, UR8, 0x4, UR6 ;  /* 0x00000004080678a5 */ /* 0x010fcc000f8e0006 */
[----:B--2---:R-:W-:Y:S01]  /*6e00*/  MOV R8, UR6 ;  /* 0x0000000600087c02 */ /* 0x004fe20008000f00 */
[----:B------:R-:W-:-:S04]  /*6e10*/  IMAD.U32 R9, RZ, RZ, UR7 ;  /* 0x00000007ff097e24 */ /* 0x000fc8000f8e00ff */
[----:B------:R-:W2:Y:S01]  /*6e20*/  LDCU UR6, c[0x0][0x3b0] ;  /* 0x00007600ff0677ac */ /* 0x000ea20008000800 */
[----:B------:R3:W-:Y:S01]  /*6e30*/  REDG.E.ADD.F32.FTZ.RN.STRONG.GPU desc[UR14][R8.64], R16 ;  /* 0x00000010080079a6 */ /* 0x0007e2000c12f30e */
[----:B------:R-:W-:-:S04]  /*6e40*/  UIADD3 UR4, UPT, UPT, UR4, 0x1, URZ ;  /* 0x0000000104047890 */ /* 0x000fc8000fffe0ff */
[----:B--2---:R-:W-:Y:S01]  /*6e50*/  UISETP.NE.AND UP0, UPT, UR4, UR6, UPT ;  /* 0x000000060400728c */ /* 0x004fe2000bf05270 */
[----:B------:R-:W-:Y:S08]  /*6e60*/  BAR.SYNC.DEFER_BLOCKING 0x0 ;  /* 0x0000000000007b1d */ /* 0x000ff00000010000 */
[----:B---3--:R-:W-:Y:S05]  /*6e70*/  BRA.U UP0, `(.L_x_71) ;  /* 0xffffffbd00ec7547 */ /* 0x008fea000b83ffff */
[----:B------:R-:W-:Y:S05]  /*6e80*/  EXIT ;  /* 0x000000000000794d */ /* 0x000fea0003800000 */
        .weak           $__internal_0_$__cuda_sm20_dblrcp_rn_slowpath_v3
        .type           $__internal_0_$__cuda_sm20_dblrcp_rn_slowpath_v3,@function
        .size           $__internal_0_$__cuda_sm20_dblrcp_rn_slowpath_v3,($__internal_1_$__cuda_sm20_div_rn_f64_full - $__internal_0_$__cuda_sm20_dblrcp_rn_slowpath_v3)
$__internal_0_$__cuda_sm20_dblrcp_rn_slowpath_v3:
[----:B------:R-:W-:-:S14]  /*6e90*/  DSETP.GTU.AND P0, PT, |R16|, +INF , PT ;  /* 0x7ff000001000742a */ /* 0x000fdc0003f0c200 */
[----:B------:R-:W-:Y:S05]  /*6ea0*/  @P0 BRA `(.L_x_72) ;  /* 0x0000000000800947 */ /* 0x000fea0003800000 */
[----:B------:R-:W-:-:S05]  /*6eb0*/  LOP3.LUT R12, R17, 0x7fffffff, RZ, 0xc0, !PT ;  /* 0x7fffffff110c7812 */ /* 0x000fca00078ec0ff */
[----:B------:R-:W-:-:S05]  /*6ec0*/  VIADD R10, R12, 0xffffffff ;  /* 0xffffffff0c0a7836 */ /* 0x000fca0000000000 */
[----:B------:R-:W-:-:S13]  /*6ed0*/  ISETP.GE.U32.AND P0, PT, R10, 0x7fefffff, PT ;  /* 0x7fefffff0a00780c */ /* 0x000fda0003f06070 */
[----:B------:R-:W-:Y:S02]  /*6ee0*/  @P0 LOP3.LUT R11, R17, 0x7ff00000, RZ, 0x3c, !PT ;  /* 0x7ff00000110b0812 */ /* 0x000fe400078e3cff */
[----:B------:R-:W-:Y:S01]  /*6ef0*/  @P0 MOV R10, RZ ;  /* 0x000000ff000a0202 */ /* 0x000fe20000000f00 */
[----:B------:R-:W-:Y:S06]  /*6f00*/  @P0 BRA `(.L_x_73) ;  /* 0x0000000000700947 */ /* 0x000fec0003800000 */
[----:B------:R-:W-:-:S13]  /*6f10*/  ISETP.GE.U32.AND P0, PT, R12, 0x1000001, PT ;  /* 0x010000010c00780c */ /* 0x000fda0003f06070 */
[----:B------:R-:W-:Y:S05]  /*6f20*/  @!P0 BRA `(.L_x_74) ;  /* 0x0000000000388947 */ /* 0x000fea0003800000 */
[----:B------:R-:W-:Y:S01]  /*6f30*/  VIADD R11, R17, 0xc0200000 ;  /* 0xc0200000110b7836 */ /* 0x000fe20000000000 */
[----:B------:R-:W-:Y:S01]  /*6f40*/  MOV R12, R15 ;  /* 0x0000000f000c7202 */ /* 0x000fe20000000f00 */
[----:B------:R-:W-:Y:S02]  /*6f50*/  IMAD.MOV.U32 R10, RZ, RZ, R16 ;  /* 0x000000ffff0a7224 */ /* 0x000fe400078e0010 */
[----:B------:R-:W0:Y:S04]  /*6f60*/  MUFU.RCP64H R13, R11 ;  /* 0x0000000b000d7308 */ /* 0x000e280000001800 */
[----:B0-----:R-:W-:-:S08]  /*6f70*/  DFMA R14, -R10, R12, 1 ;  /* 0x3ff000000a0e742b */ /* 0x001fd0000000010c */
[----:B------:R-:W-:-:S08]  /*6f80*/  DFMA R14, R14, R14, R14 ;  /* 0x0000000e0e0e722b */ /* 0x000fd0000000000e */
[----:B------:R-:W-:-:S08]  /*6f90*/  DFMA R14, R12, R14, R12 ;  /* 0x0000000e0c0e722b */ /* 0x000fd0000000000c */
[----:B------:R-:W-:-:S08]  /*6fa0*/  DFMA R12, -R10, R14, 1 ;  /* 0x3ff000000a0c742b */ /* 0x000fd0000000010e */
[----:B------:R-:W-:-:S08]  /*6fb0*/  DFMA R12, R14, R12, R14 ;  /* 0x0000000c0e0c722b */ /* 0x000fd0000000000e */
[----:B------:R-:W-:-:S08]  /*6fc0*/  DMUL R12, R12, 2.2250738585072013831e-308 ;  /* 0x001000000c0c7828 */ /* 0x000fd00000000000 */
[----:B------:R-:W-:-:S08]  /*6fd0*/  DFMA R14, -R16, R12, 1 ;  /* 0x3ff00000100e742b */ /* 0x000fd0000000010c */
[----:B------:R-:W-:-:S08]  /*6fe0*/  DFMA R14, R14, R14, R14 ;  /* 0x0000000e0e0e722b */ /* 0x000fd0000000000e */
[----:B------:R-:W-:Y:S01]  /*6ff0*/  DFMA R10, R12, R14, R12 ;  /* 0x0000000e0c0a722b */ /* 0x000fe2000000000c */
[----:B------:R-:W-:Y:S10]  /*7000*/  BRA `(.L_x_73) ;  /* 0x0000000000307947 */ /* 0x000ff40003800000 */
.L_x_74:
[----:B------:R-:W-:Y:S01]  /*7010*/  DMUL R12, R16, 8.11296384146066816958e+31 ;  /* 0x46900000100c7828 */ /* 0x000fe20000000000 */
[----:B------:R-:W-:-:S05]  /*7020*/  IMAD.MOV.U32 R10, RZ, RZ, R15 ;  /* 0x000000ffff0a7224 */ /* 0x000fca00078e000f */
[----:B------:R-:W0:Y:S02]  /*7030*/  MUFU.RCP64H R11, R13 ;  /* 0x0000000d000b7308 */ /* 0x000e240000001800 */
[----:B0-----:R-:W-:-:S08]  /*7040*/  DFMA R14, -R12, R10, 1 ;  /* 0x3ff000000c0e742b */ /* 0x001fd0000000010a */
[----:B------:R-:W-:-:S08]  /*7050*/  DFMA R14, R14, R14, R14 ;  /* 0x0000000e0e0e722b */ /* 0x000fd0000000000e */
[----:B------:R-:W-:-:S08]  /*7060*/  DFMA R14, R10, R14, R10 ;  /* 0x0000000e0a0e722b */ /* 0x000fd0000000000a */
[----:B------:R-:W-:-:S08]  /*7070*/  DFMA R10, -R12, R14, 1 ;  /* 0x3ff000000c0a742b */ /* 0x000fd0000000010e */
[----:B------:R-:W-:-:S08]  /*7080*/  DFMA R10, R14, R10, R14 ;  /* 0x0000000a0e0a722b */ /* 0x000fd0000000000e */
[----:B------:R-:W-:Y:S01]  /*7090*/  DMUL R10, R10, 8.11296384146066816958e+31 ;  /* 0x469000000a0a7828 */ /* 0x000fe20000000000 */
[----:B------:R-:W-:Y:S10]  /*70a0*/  BRA `(.L_x_73) ;  /* 0x0000000000087947 */ /* 0x000ff40003800000 */
.L_x_72:
[----:B------:R-:W-:Y:S01]  /*70b0*/  LOP3.LUT R11, R17, 0x80000, RZ, 0xfc, !PT ;  /* 0x00080000110b7812 */ /* 0x000fe200078efcff */
[----:B------:R-:W-:-:S07]  /*70c0*/  IMAD.MOV.U32 R10, RZ, RZ, R16 ;  /* 0x000000ffff0a7224 */ /* 0x000fce00078e0010 */
.L_x_73:
[----:B------:R-:W-:Y:S01]  /*70d0*/  MOV R12, R10 ;  /* 0x0000000a000c7202 */ /* 0x000fe20000000f00 */
[----:B------:R-:W-:Y:S01]  /*70e0*/  IMAD.MOV.U32 R13, RZ, RZ, R11 ;  /* 0x000000ffff0d7224 */ /* 0x000fe200078e000b */
[----:B------:R-:W-:Y:S01]  /*70f0*/  MOV R11, 0x0 ;  /* 0x00000000000b7802 */ /* 0x000fe20000000f00 */
[----:B------:R-:W-:-:S04]  /*7100*/  IMAD.MOV.U32 R10, RZ, RZ, R0 ;  /* 0x000000ffff0a7224 */ /* 0x000fc800078e0000 */
[----:B------:R-:W-:Y:S05]  /*7110*/  RET.REL.NODEC R10 `(_Z7feynmaniPfS_iiiffiii) ;  /* 0xffffff8c0ab87950 */ /* 0x000fea0003c3ffff */
        .weak           $__internal_1_$__cuda_sm20_div_rn_f64_full
        .type           $__internal_1_$__cuda_sm20_div_rn_f64_full,@function
        .size           $__internal_1_$__cuda_sm20_div_rn_f64_full,($__internal_2_$__cuda_sm3x_div_rn_noftz_f32_slowpath - $__internal_1_$__cuda_sm20_div_rn_f64_full)
$__internal_1_$__cuda_sm20_div_rn_f64_full:
[C---:B------:R-:W-:Y:S01]  /*7120*/  FSETP.GEU.AND P0, PT, |R7|.reuse, 1.469367938527859385e-39, PT ;  /* 0x001000000700780b */ /* 0x040fe20003f0e200 */
[----:B------:R-:W-:Y:S01]  /*7130*/  IMAD.MOV.U32 R10, RZ, RZ, 0x1 ;  /* 0x00000001ff0a7424 */ /* 0x000fe200078e00ff */
[C---:B------:R-:W-:Y:S01]  /*7140*/  LOP3.LUT R8, R7.reuse, 0x800fffff, RZ, 0xc0, !PT ;  /* 0x800fffff07087812 */ /* 0x040fe200078ec0ff */
[----:B------:R-:W-:Y:S01]  /*7150*/  IMAD.MOV.U32 R23, RZ, RZ, 0x1ca00000 ;  /* 0x1ca00000ff177424 */ /* 0x000fe200078e00ff */
[----:B------:R-:W-:Y:S02]  /*7160*/  LOP3.LUT R19, R7, 0x7ff00000, RZ, 0xc0, !PT ;  /* 0x7ff0000007137812 */ /* 0x000fe400078ec0ff */
[----:B------:R-:W-:Y:S01]  /*7170*/  LOP3.LUT R9, R8, 0x3ff00000, RZ, 0xfc, !PT ;  /* 0x3ff0000008097812 */ /* 0x000fe200078efcff */
[----:B------:R-:W-:-:S06]  /*7180*/  IMAD.MOV.U32 R8, RZ, RZ, R6 ;  /* 0x000000ffff087224 */ /* 0x000fcc00078e0006 */
[----:B------:R-:W-:-:S06]  /*7190*/  @!P0 DMUL R8, R6, 8.98846567431157953865e+307 ;  /* 0x7fe0000006088828 */ /* 0x000fcc0000000000 */
[----:B------:R-:W0:Y:S02]  /*71a0*/  MUFU.RCP64H R11, R9 ;  /* 0x00000009000b7308 */ /* 0x000e240000001800 */
[----:B0-----:R-:W-:-:S08]  /*71b0*/  DFMA R12, R10, -R8, 1 ;  /* 0x3ff000000a0c742b */ /* 0x001fd00000000808 */
[----:B------:R-:W-:-:S08]  /*71c0*/  DFMA R12, R12, R12, R12 ;  /* 0x0000000c0c0c722b */ /* 0x000fd0000000000c */
[----:B------:R-:W-:Y:S01]  /*71d0*/  DFMA R14, R10, R12, R10 ;  /* 0x0000000c0a0e722b */ /* 0x000fe2000000000a */
[----:B------:R-:W-:Y:S01]  /*71e0*/  IMAD.MOV.U32 R13, RZ, RZ, R17 ;  /* 0x000000ffff0d7224 */ /* 0x000fe200078e0011 */
[----:B------:R-:W-:-:S04]  /*71f0*/  MOV R12, R16 ;  /* 0x00000010000c7202 */ /* 0x000fc80000000f00 */
[----:B------:R-:W-:Y:S02]  /*7200*/  LOP3.LUT R24, R13, 0x7ff00000, RZ, 0xc0, !PT ;  /* 0x7ff000000d187812 */ /* 0x000fe400078ec0ff */
[C---:B------:R-:W-:Y:S01]  /*7210*/  DFMA R16, R14.reuse, -R8, 1 ;  /* 0x3ff000000e10742b */ /* 0x040fe20000000808 */
[----:B------:R-:W-:Y:S01]  /*7220*/  IMAD.MOV.U32 R10, RZ, RZ, R12 ;  /* 0x000000ffff0a7224 */ /* 0x000fe200078e000c */
[----:B------:R-:W-:Y:S02]  /*7230*/  ISETP.GE.U32.AND P1, PT, R24, R19, PT ;  /* 0x000000131800720c */ /* 0x000fe40003f26070 */
[----:B------:R-:W-:Y:S02]  /*7240*/  MOV R22, R24 ;  /* 0x0000001800167202 */ /* 0x000fe40000000f00 */
[----:B------:R-:W-:Y:S02]  /*7250*/  SEL R11, R23, 0x63400000, !P1 ;  /* 0x63400000170b7807 */ /* 0x000fe40004800000 */
[----:B------:R-:W-:Y:S01]  /*7260*/  DFMA R16, R14, R16, R14 ;  /* 0x000000100e10722b */ /* 0x000fe2000000000e */
[----:B------:R-:W-:-:S02]  /*7270*/  FSETP.GEU.AND P1, PT, |R13|, 1.469367938527859385e-39, PT ;  /* 0x001000000d00780b */ /* 0x000fc40003f2e200 */
[----:B------:R-:W-:-:S11]  /*7280*/  LOP3.LUT R11, R11, 0x800fffff, R13, 0xf8, !PT ;  /* 0x800fffff0b0b7812 */ /* 0x000fd600078ef80d */
[----:B------:R-:W-:Y:S05]  /*7290*/  @P1 BRA `(.L_x_75) ;  /* 0x0000000000201947 */ /* 0x000fea0003800000 */
[----:B------:R-:W-:-:S04]  /*72a0*/  LOP3.LUT R14, R7, 0x7ff00000, RZ, 0xc0, !PT ;  /* 0x7ff00000070e7812 */ /* 0x000fc800078ec0ff */
[----:B------:R-:W-:Y:S01]  /*72b0*/  ISETP.GE.U32.AND P1, PT, R24, R14, PT ;  /* 0x0000000e1800720c */ /* 0x000fe20003f26070 */
[----:B------:R-:W-:-:S03]  /*72c0*/  IMAD.MOV.U32 R14, RZ, RZ, RZ ;  /* 0x000000ffff0e7224 */ /* 0x000fc600078e00ff */
[----:B------:R-:W-:-:S04]  /*72d0*/  SEL R15, R23, 0x63400000, !P1 ;  /* 0x63400000170f7807 */ /* 0x000fc80004800000 */
[----:B------:R-:W-:-:S04]  /*72e0*/  LOP3.LUT R15, R15, 0x80000000, R13, 0xf8, !PT ;  /* 0x800000000f0f7812 */ /* 0x000fc800078ef80d */
[----:B------:R-:W-:-:S06]  /*72f0*/  LOP3.LUT R15, R15, 0x100000, RZ, 0xfc, !PT ;  /* 0x001000000f0f7812 */ /* 0x000fcc00078efcff */
[----:B------:R-:W-:-:S10]  /*7300*/  DFMA R10, R10, 2, -R14 ;  /* 0x400000000a0a782b */ /* 0x000fd4000000080e */
[----:B------:R-:W-:-:S07]  /*7310*/  LOP3.LUT R22, R11, 0x7ff00000, RZ, 0xc0, !PT ;  /* 0x7ff000000b167812 */ /* 0x000fce00078ec0ff */
.L_x_75:
[----:B------:R-:W-:Y:S01]  /*7320*/  @!P0 LOP3.LUT R19, R9, 0x7ff00000, RZ, 0xc0, !PT ;  /* 0x7ff0000009138812 */ /* 0x000fe200078ec0ff */
[----:B------:R-:W-:Y:S01]  /*7330*/  DMUL R14, R16, R10 ;  /* 0x0000000a100e7228 */ /* 0x000fe20000000000 */
[----:B------:R-:W-:-:S03]  /*7340*/  IADD3 R25, PT, PT, R22, -0x1, RZ ;  /* 0xffffffff16197810 */ /* 0x000fc60007ffe0ff */
[----:B------:R-:W-:Y:S01]  /*7350*/  VIADD R26, R19, 0xffffffff ;  /* 0xffffffff131a7836 */ /* 0x000fe20000000000 */
[----:B------:R-:W-:-:S03]  /*7360*/  ISETP.GT.U32.AND P0, PT, R25, 0x7feffffe, PT ;  /* 0x7feffffe1900780c */ /* 0x000fc60003f04070 */
[----:B------:R-:W-:Y:S01]  /*7370*/  DFMA R20, R14, -R8, R10 ;  /* 0x800000080e14722b */ /* 0x000fe2000000000a */
[----:B------:R-:W-:-:S07]  /*7380*/  ISETP.GT.U32.OR P0, PT, R26, 0x7feffffe, P0 ;  /* 0x7feffffe1a00780c */ /* 0x000fce0000704470 */
[----:B------:R-:W-:-:S06]  /*7390*/  DFMA R14, R16, R20, R14 ;  /* 0x00000014100e722b */ /* 0x000fcc000000000e */
[----:B------:R-:W-:Y:S05]  /*73a0*/  @P0 BRA `(.L_x_76) ;  /* 0x00000000006c0947 */ /* 0x000fea0003800000 */
[----:B------:R-:W-:-:S04]  /*73b0*/  LOP3.LUT R13, R7, 0x7ff00000, RZ, 0xc0, !PT ;  /* 0x7ff00000070d7812 */ /* 0x000fc800078ec0ff */
[CC--:B------:R-:W-:Y:S02]  /*73c0*/  VIADDMNMX R12, R24.reuse, -R13.reuse, 0xb9600000, !PT ;  /* 0xb9600000180c7446 */ /* 0x0c0fe4000780090d */
[----:B------:R-:W-:Y:S02]  /*73d0*/  ISETP.GE.U32.AND P0, PT, R24, R13, PT ;  /* 0x0000000d1800720c */ /* 0x000fe40003f06070 */
[----:B------:R-:W-:Y:S02]  /*73e0*/  VIMNMX R12, PT, PT, R12, 0x46a00000, PT ;  /* 0x46a000000c0c7848 */ /* 0x000fe40003fe0100 */
[----:B------:R-:W-:-:S05]  /*73f0*/  SEL R19, R23, 0x63400000, !P0 ;  /* 0x6340000017137807 */ /* 0x000fca0004000000 */
[----:B------:R-:W-:Y:S02]  /*7400*/  IMAD.IADD R19, R12, 0x1, -R19 ;  /* 0x000000010c137824 */ /* 0x000fe400078e0a13 */
[----:B------:R-:W-:-:S03]  /*7410*/  IMAD.MOV.U32 R12, RZ, RZ, RZ ;  /* 0x000000ffff0c7224 */ /* 0x000fc600078e00ff */
[----:B------:R-:W-:-:S06]  /*7420*/  IADD3 R13, PT, PT, R19, 0x7fe00000, RZ ;  /* 0x7fe00000130d7810 */ /* 0x000fcc0007ffe0ff */
[----:B------:R-:W-:-:S10]  /*7430*/  DMUL R16, R14, R12 ;  /* 0x0000000c0e107228 */ /* 0x000fd40000000000 */
[----:B------:R-:W-:-:S13]  /*7440*/  FSETP.GTU.AND P0, PT, |R17|, 1.469367938527859385e-39, PT ;  /* 0x001000001100780b */ /* 0x000fda0003f0c200 */
[----:B------:R-:W-:Y:S05]  /*7450*/  @P0 BRA `(.L_x_77) ;  /* 0x0000000000940947 */ /* 0x000fea0003800000 */
[----:B------:R-:W-:Y:S01]  /*7460*/  DFMA R8, R14, -R8, R10 ;  /* 0x800000080e08722b */ /* 0x000fe2000000000a */
[----:B------:R-:W-:-:S09]  /*7470*/  IMAD.MOV.U32 R12, RZ, RZ, RZ ;  /* 0x000000ffff0c7224 */ /* 0x000fd200078e00ff */
[C---:B------:R-:W-:Y:S02]  /*7480*/  FSETP.NEU.AND P0, PT, R9.reuse, RZ, PT ;  /* 0x000000ff0900720b */ /* 0x040fe40003f0d000 */
[----:B------:R-:W-:-:S04]  /*7490*/  LOP3.LUT R11, R9, 0x80000000, R7, 0x48, !PT ;  /* 0x80000000090b7812 */ /* 0x000fc800078e4807 */
[----:B------:R-:W-:-:S07]  /*74a0*/  LOP3.LUT R13, R11, R13, RZ, 0xfc, !PT ;  /* 0x0000000d0b0d7212 */ /* 0x000fce00078efcff */
[----:B------:R-:W-:Y:S05]  /*74b0*/  @!P0 BRA `(.L_x_77) ;  /* 0x00000000007c8947 */ /* 0x000fea0003800000 */
[----:B------:R-:W-:Y:S01]  /*74c0*/  IADD3 R7, PT, PT, -R19, RZ, RZ ;  /* 0x000000ff13077210 */ /* 0x000fe20007ffe1ff */
[----:B------:R-:W-:Y:S01]  /*74d0*/  IMAD.MOV.U32 R6, RZ, RZ, RZ ;  /* 0x000000ffff067224 */ /* 0x000fe200078e00ff */
[----:B------:R-:W-:-:S05]  /*74e0*/  DMUL.RP R12, R14, R12 ;  /* 0x0000000c0e0c7228 */ /* 0x000fca0000008000 */
[----:B------:R-:W-:-:S05]  /*74f0*/  DFMA R6, R16, -R6, R14 ;  /* 0x800000061006722b */ /* 0x000fca000000000e */
[----:B------:R-:W-:Y:S02]  /*7500*/  LOP3.LUT R11, R13, R11, RZ, 0x3c, !PT ;  /* 0x0000000b0d0b7212 */ /* 0x000fe400078e3cff */
[----:B------:R-:W-:-:S04]  /*7510*/  IADD3 R6, PT, PT, -R19, -0x43300000, RZ ;  /* 0xbcd0000013067810 */ /* 0x000fc80007ffe1ff */
[----:B------:R-:W-:-:S04]  /*7520*/  FSETP.NEU.AND P0, PT, |R7|, R6, PT ;  /* 0x000000060700720b */ /* 0x000fc80003f0d200 */
[----:B------:R-:W-:Y:S02]  /*7530*/  FSEL R16, R12, R16, !P0 ;  /* 0x000000100c107208 */ /* 0x000fe40004000000 */
[----:B------:R-:W-:Y:S01]  /*7540*/  FSEL R17, R11, R17, !P0 ;  /* 0x000000110b117208 */ /* 0x000fe20004000000 */
[----:B------:R-:W-:Y:S06]  /*7550*/  BRA `(.L_x_77) ;  /* 0x0000000000547947 */ /* 0x000fec0003800000 */
.L_x_76:
[----:B------:R-:W-:-:S14]  /*7560*/  DSETP.NAN.AND P0, PT, R12, R12, PT ;  /* 0x0000000c0c00722a */ /* 0x000fdc0003f08000 */
[----:B------:R-:W-:Y:S05]  /*7570*/  @P0 BRA `(.L_x_78) ;  /* 0x0000000000440947 */ /* 0x000fea0003800000 */
[----:B------:R-:W-:-:S14]  /*7580*/  DSETP.NAN.AND P0, PT, R6, R6, PT ;  /* 0x000000060600722a */ /* 0x000fdc0003f08000 */
[----:B------:R-:W-:Y:S05]  /*7590*/  @P0 BRA `(.L_x_79) ;  /* 0x0000000000300947 */ /* 0x000fea0003800000 */
[----:B------:R-:W-:Y:S01]  /*75a0*/  ISETP.NE.AND P0, PT, R22, R19, PT ;  /* 0x000000131600720c */ /* 0x000fe20003f05270 */
[----:B------:R-:W-:Y:S01]  /*75b0*/  IMAD.MOV.U32 R16, RZ, RZ, 0x0 ;  /* 0x00000000ff107424 */ /* 0x000fe200078e00ff */
[----:B------:R-:W-:-:S11]  /*75c0*/  MOV R17, 0xfff80000 ;  /* 0xfff8000000117802 */ /* 0x000fd60000000f00 */
[----:B------:R-:W-:Y:S05]  /*75d0*/  @!P0 BRA `(.L_x_77) ;  /* 0x0000000000348947 */ /* 0x000fea0003800000 */
[----:B------:R-:W-:Y:S02]  /*75e0*/  ISETP.NE.AND P0, PT, R22, 0x7ff00000, PT ;  /* 0x7ff000001600780c */ /* 0x000fe40003f05270 */
[----:B------:R-:W-:Y:S02]  /*75f0*/  LOP3.LUT R17, R13, 0x80000000, R7, 0x48, !PT ;  /* 0x800000000d117812 */ /* 0x000fe400078e4807 */
[----:B------:R-:W-:-:S13]  /*7600*/  ISETP.EQ.OR P0, PT, R19, RZ, !P0 ;  /* 0x000000ff1300720c */ /* 0x000fda0004702670 */
[----:B------:R-:W-:Y:S01]  /*7610*/  @P0 LOP3.LUT R6, R17, 0x7ff00000, RZ, 0xfc, !PT ;  /* 0x7ff0000011060812 */ /* 0x000fe200078efcff */
[----:B------:R-:W-:Y:S02]  /*7620*/  @!P0 IMAD.MOV.U32 R16, RZ, RZ, RZ ;  /* 0x000000ffff108224 */ /* 0x000fe400078e00ff */
[----:B------:R-:W-:Y:S01]  /*7630*/  @P0 IMAD.MOV.U32 R16, RZ, RZ, RZ ;  /* 0x000000ffff100224 */ /* 0x000fe200078e00ff */
[----:B------:R-:W-:Y:S01]  /*7640*/  @P0 MOV R17, R6 ;  /* 0x0000000600110202 */ /* 0x000fe20000000f00 */
[----:B------:R-:W-:Y:S06]  /*7650*/  BRA `(.L_x_77) ;  /* 0x0000000000147947 */ /* 0x000fec0003800000 */
.L_x_79:
[----:B------:R-:W-:Y:S01]  /*7660*/  LOP3.LUT R17, R7, 0x80000, RZ, 0xfc, !PT ;  /* 0x0008000007117812 */ /* 0x000fe200078efcff */
[----:B------:R-:W-:Y:S01]  /*7670*/  IMAD.MOV.U32 R16, RZ, RZ, R6 ;  /* 0x000000ffff107224 */ /* 0x000fe200078e0006 */
[----:B------:R-:W-:Y:S06]  /*7680*/  BRA `(.L_x_77) ;  /* 0x0000000000087947 */ /* 0x000fec0003800000 */
.L_x_78:
[----:B------:R-:W-:Y:S01]  /*7690*/  LOP3.LUT R17, R13, 0x80000, RZ, 0xfc, !PT ;  /* 0x000800000d117812 */ /* 0x000fe200078efcff */
[----:B------:R-:W-:-:S07]  /*76a0*/  IMAD.MOV.U32 R16, RZ, RZ, R12 ;  /* 0x000000ffff107224 */ /* 0x000fce00078e000c */
.L_x_77:
[----:B------:R-:W-:Y:S01]  /*76b0*/  MOV R6, R0 ;  /* 0x0000000000067202 */ /* 0x000fe20000000f00 */
[----:B------:R-:W-:-:S04]  /*76c0*/  IMAD.MOV.U32 R7, RZ, RZ, 0x0 ;  /* 0x00000000ff077424 */ /* 0x000fc800078e00ff */
[----:B------:R-:W-:Y:S05]  /*76d0*/  RET.REL.NODEC R6 `(_Z7feynmaniPfS_iiiffiii) ;  /* 0xffffff8806487950 */ /* 0x000fea0003c3ffff */
        .weak           $__internal_2_$__cuda_sm3x_div_rn_noftz_f32_slowpath
        .type           $__internal_2_$__cuda_sm3x_div_rn_noftz_f32_slowpath,@function
        .size           $__internal_2_$__cuda_sm3x_div_rn_noftz_f32_slowpath,(.L_x_94 - $__internal_2_$__cuda_sm3x_div_rn_noftz_f32_slowpath)
$__internal_2_$__cuda_sm3x_div_rn_noftz_f32_slowpath:
[----:B------:R-:W-:Y:S01]  /*76e0*/  SHF.R.U32.HI R22, RZ, 0x17, R17 ;  /* 0x00000017ff167819 */ /* 0x000fe20000011611 */
[----:B------:R-:W-:Y:S01]  /*76f0*/  BSSY.RECONVERGENT B3, `(.L_x_80) ;  /* 0x0000063000037945 */ /* 0x000fe20003800200 */
[--C-:B------:R-:W-:Y:S01]  /*7700*/  SHF.R.U32.HI R39, RZ, 0x17, R35.reuse ;  /* 0x00000017ff277819 */ /* 0x100fe20000011623 */
[----:B------:R-:W-:Y:S01]  /*7710*/  IMAD.MOV.U32 R38, RZ, RZ, R35 ;  /* 0x000000ffff267224 */ /* 0x000fe200078e0023 */
[----:B------:R-:W-:Y:S02]  /*7720*/  LOP3.LUT R22, R22, 0xff, RZ, 0xc0, !PT ;  /* 0x000000ff16167812 */ /* 0x000fe400078ec0ff */
[----:B------:R-:W-:-:S03]  /*7730*/  LOP3.LUT R39, R39, 0xff, RZ, 0xc0, !PT ;  /* 0x000000ff27277812 */ /* 0x000fc600078ec0ff */
[----:B------:R-:W-:Y:S01]  /*7740*/  VIADD R40, R22, 0xffffffff ;  /* 0xffffffff16287836 */ /* 0x000fe20000000000 */
[----:B------:R-:W-:-:S04]  /*7750*/  IADD3 R36, PT, PT, R39, -0x1, RZ ;  /* 0xffffffff27247810 */ /* 0x000fc80007ffe0ff */
[----:B------:R-:W-:-:S04]  /*7760*/  ISETP.GT.U32.AND P0, PT, R40, 0xfd, PT ;  /* 0x000000fd2800780c */ /* 0x000fc80003f04070 */
[----:B------:R-:W-:-:S13]  /*7770*/  ISETP.GT.U32.OR P0, PT, R36, 0xfd, P0 ;  /* 0x000000fd2400780c */ /* 0x000fda0000704470 */
[----:B------:R-:W-:Y:S01]  /*7780*/  @!P0 IMAD.MOV.U32 R23, RZ, RZ, RZ ;  /* 0x000000ffff178224 */ /* 0x000fe200078e00ff */
[----:B------:R-:W-:Y:S06]  /*7790*/  @!P0 BRA `(.L_x_81) ;  /* 0x00000000005c8947 */ /* 0x000fec0003800000 */
[----:B------:R-:W-:Y:S02]  /*77a0*/  FSETP.GTU.FTZ.AND P0, PT, |R35|, +INF , PT ;  /* 0x7f8000002300780b */ /* 0x000fe40003f1c200 */
[----:B------:R-:W-:-:S04]  /*77b0*/  FSETP.GTU.FTZ.AND P1, PT, |R17|, +INF , PT ;  /* 0x7f8000001100780b */ /* 0x000fc80003f3c200 */
[----:B------:R-:W-:-:S13]  /*77c0*/  PLOP3.LUT P0, PT, P0, P1, PT, 0xf8, 0x8f ;  /* 0x00000000008f781c */ /* 0x000fda0000703f70 */
[----:B------:R-:W-:Y:S05]  /*77d0*/  @P0 BRA `(.L_x_82) ;  /* 0x00000004004c0947 */ /* 0x000fea0003800000 */
[----:B------:R-:W-:-:S13]  /*77e0*/  LOP3.LUT P0, RZ, R17, 0x7fffffff, R38, 0xc8, !PT ;  /* 0x7fffffff11ff7812 */ /* 0x000fda000780c826 */
[----:B------:R-:W-:Y:S05]  /*77f0*/  @!P0 BRA `(.L_x_83) ;  /* 0x00000004003c8947 */ /* 0x000fea0003800000 */
[----:B------:R-:W-:Y:S02]  /*7800*/  FSETP.NEU.FTZ.AND P0, PT, |R35|, +INF , PT ;  /* 0x7f8000002300780b */ /* 0x000fe40003f1d200 */
[----:B------:R-:W-:Y:S02]  /*7810*/  FSETP.NEU.FTZ.AND P2, PT, |R17|, +INF , PT ;  /* 0x7f8000001100780b */ /* 0x000fe40003f5d200 */
[----:B------:R-:W-:-:S11]  /*7820*/  FSETP.NEU.FTZ.AND P1, PT, |R35|, +INF , PT ;  /* 0x7f8000002300780b */ /* 0x000fd60003f3d200 */
[----:B------:R-:W-:Y:S05]  /*7830*/  @!P2 BRA !P0, `(.L_x_83) ;  /* 0x00000004002ca947 */ /* 0x000fea0004000000 */
[----:B------:R-:W-:-:S04]  /*7840*/  LOP3.LUT P0, RZ, R38, 0x7fffffff, RZ, 0xc0, !PT ;  /* 0x7fffffff26ff7812 */ /* 0x000fc8000780c0ff */
[----:B------:R-:W-:-:S13]  /*7850*/  PLOP3.LUT P0, PT, P2, P0, PT, 0x2f, 0xf2 ;  /* 0x0000000000f2781c */ /* 0x000fda0001700577 */
[----:B------:R-:W-:Y:S05]  /*7860*/  @P0 BRA `(.L_x_84) ;  /* 0x0000000400180947 */ /* 0x000fea0003800000 */
[----:B------:R-:W-:-:S04]  /*7870*/  LOP3.LUT P0, RZ, R17, 0x7fffffff, RZ, 0xc0, !PT ;  /* 0x7fffffff11ff7812 */ /* 0x000fc8000780c0ff */
[----:B------:R-:W-:-:S13]  /*7880*/  PLOP3.LUT P0, PT, P1, P0, PT, 0x2f, 0xf2 ;  /* 0x0000000000f2781c */ /* 0x000fda0000f00577 */
[----:B------:R-:W-:Y:S05]  /*7890*/  @P0 BRA `(.L_x_85) ;  /* 0x0000000400000947 */ /* 0x000fea0003800000 */
[----:B------:R-:W-:Y:S02]  /*78a0*/  ISETP.GE.AND P0, PT, R36, RZ, PT ;  /* 0x000000ff2400720c */ /* 0x000fe40003f06270 */
[----:B------:R-:W-:-:S11]  /*78b0*/  ISETP.GE.AND P1, PT, R40, RZ, PT ;  /* 0x000000ff2800720c */ /* 0x000fd60003f26270 */
[----:B------:R-:W-:Y:S01]  /*78c0*/  @P0 MOV R23, RZ ;  /* 0x000000ff00170202 */ /* 0x000fe20000000f00 */
[----:B------:R-:W-:Y:S02]  /*78d0*/  @!P0 IMAD.MOV.U32 R23, RZ, RZ, -0x40 ;  /* 0xffffffc0ff178424 */ /* 0x000fe400078e00ff */
[----:B------:R-:W-:Y:S01]  /*78e0*/  @!P0 FFMA R38, R35, 1.84467440737095516160e+19, RZ ;  /* 0x5f80000023268823 */ /* 0x000fe200000000ff */
[----:B------:R-:W-:Y:S01]  /*78f0*/  @!P1 FFMA R17, R17, 1.84467440737095516160e+19, RZ ;  /* 0x5f80000011119823 */ /* 0x000fe200000000ff */
[----:B------:R-:W-:-:S07]  /*7900*/  @!P1 VIADD R23, R23, 0x40 ;  /* 0x0000004017179836 */ /* 0x000fce0000000000 */
.L_x_81:
[----:B------:R-:W-:Y:S01]  /*7910*/  LEA R36, R22, 0xc0800000, 0x17 ;  /* 0xc080000016247811 */ /* 0x000fe200078eb8ff */
[----:B------:R-:W-:Y:S01]  /*7920*/  VIADD R39, R39, 0xffffff81 ;  /* 0xffffff8127277836 */ /* 0x000fe20000000000 */
[----:B------:R-:W-:Y:S02]  /*7930*/  BSSY.RECONVERGENT B4, `(.L_x_86) ;  /* 0x0000035000047945 */ /* 0x000fe40003800200 */
[----:B------:R-:W-:Y:S01]  /*7940*/  IADD3 R40, PT, PT, -R36, R17, RZ ;  /* 0x0000001124287210 */ /* 0x000fe20007ffe1ff */
[----:B------:R-:W-:-:S03]  /*7950*/  IMAD R17, R39, -0x800000, R38 ;  /* 0xff80000027117824 */ /* 0x000fc600078e0226 */
[----:B------:R0:W1:Y:S01]  /*7960*/  MUFU.RCP R41, R40 ;  /* 0x0000002800297308 */ /* 0x0000620000001000 */
[----:B------:R-:W-:Y:S01]  /*7970*/  FADD.FTZ R36, -R40, -RZ ;  /* 0x800000ff28247221 */ /* 0x000fe20000010100 */
[----:B0-----:R-:W-:-:S05]  /*7980*/  IADD3 R40, PT, PT, R39, 0x7f, -R22 ;  /* 0x0000007f27287810 */ /* 0x001fca0007ffe816 */
[----:B------:R-:W-:Y:S02]  /*7990*/  IMAD.IADD R23, R40, 0x1, R23 ;  /* 0x0000000128177824 */ /* 0x000fe400078e0217 */
[----:B-1----:R-:W-:-:S04]  /*79a0*/  FFMA R42, R41, R36, 1 ;  /* 0x3f800000292a7423 */ /* 0x002fc80000000024 */
[----:B------:R-:W-:-:S04]  /*79b0*/  FFMA R41, R41, R42, R41 ;  /* 0x0000002a29297223 */ /* 0x000fc80000000029 */
[----:B------:R-:W-:-:S04]  /*79c0*/  FFMA R38, R17, R41, RZ ;  /* 0x0000002911267223 */ /* 0x000fc800000000ff */
[----:B------:R-:W-:-:S04]  /*79d0*/  FFMA R42, R36, R38, R17 ;  /* 0x00000026242a7223 */ /* 0x000fc80000000011 */
[----:B------:R-:W-:-:S04]  /*79e0*/  FFMA R38, R41, R42, R38 ;  /* 0x0000002a29267223 */ /* 0x000fc80000000026 */
[----:B------:R-:W-:-:S04]  /*79f0*/  FFMA R17, R36, R38, R17 ;  /* 0x0000002624117223 */ /* 0x000fc80000000011 */
[----:B------:R-:W-:-:S05]  /*7a00*/  FFMA R36, R41, R17, R38 ;  /* 0x0000001129247223 */ /* 0x000fca0000000026 */
[----:B------:R-:W-:-:S04]  /*7a10*/  SHF.R.U32.HI R22, RZ, 0x17, R36 ;  /* 0x00000017ff167819 */ /* 0x000fc80000011624 */
[----:B------:R-:W-:-:S04]  /*7a20*/  LOP3.LUT R22, R22, 0xff, RZ, 0xc0, !PT ;  /* 0x000000ff16167812 */ /* 0x000fc800078ec0ff */
[----:B------:R-:W-:-:S05]  /*7a30*/  IADD3 R22, PT, PT, R22, R23, RZ ;  /* 0x0000001716167210 */ /* 0x000fca0007ffe0ff */
[----:B------:R-:W-:-:S05]  /*7a40*/  VIADD R39, R22, 0xffffffff ;  /* 0xffffffff16277836 */ /* 0x000fca0000000000 */
[----:B------:R-:W-:-:S13]  /*7a50*/  ISETP.GE.U32.AND P0, PT, R39, 0xfe, PT ;  /* 0x000000fe2700780c */ /* 0x000fda0003f06070 */
[----:B------:R-:W-:Y:S05]  /*7a60*/  @!P0 BRA `(.L_x_87) ;  /* 0x0000000000808947 */ /* 0x000fea0003800000 */
[----:B------:R-:W-:-:S13]  /*7a70*/  ISETP.GT.AND P0, PT, R22, 0xfe, PT ;  /* 0x000000fe1600780c */ /* 0x000fda0003f04270 */
[----:B------:R-:W-:Y:S05]  /*7a80*/  @P0 BRA `(.L_x_88) ;  /* 0x00000000006c0947 */ /* 0x000fea0003800000 */
[----:B------:R-:W-:-:S13]  /*7a90*/  ISETP.GE.AND P0, PT, R22, 0x1, PT ;  /* 0x000000011600780c */ /* 0x000fda0003f06270 */
[----:B------:R-:W-:Y:S05]  /*7aa0*/  @P0 BRA `(.L_x_89) ;  /* 0x0000000000740947 */ /* 0x000fea0003800000 */
[----:B------:R-:W-:Y:S02]  /*7ab0*/  ISETP.GE.AND P0, PT, R22, -0x18, PT ;  /* 0xffffffe81600780c */ /* 0x000fe40003f06270 */
[----:B------:R-:W-:-:S11]  /*7ac0*/  LOP3.LUT R36, R36, 0x80000000, RZ, 0xc0, !PT ;  /* 0x8000000024247812 */ /* 0x000fd600078ec0ff */
[----:B------:R-:W-:Y:S05]  /*7ad0*/  @!P0 BRA `(.L_x_89) ;  /* 0x0000000000688947 */ /* 0x000fea0003800000 */
[-CC-:B------:R-:W-:Y:S01]  /*7ae0*/  FFMA.RZ R23, R41, R17.reuse, R38.reuse ;  /* 0x0000001129177223 */ /* 0x180fe2000000c026 */
[C---:B------:R-:W-:Y:S01]  /*7af0*/  VIADD R40, R22.reuse, 0x20 ;  /* 0x0000002016287836 */ /* 0x040fe20000000000 */
[C---:B------:R-:W-:Y:S02]  /*7b00*/  ISETP.NE.AND P2, PT, R22.reuse, RZ, PT ;  /* 0x000000ff1600720c */ /* 0x040fe40003f45270 */
[C---:B------:R-:W-:Y:S02]  /*7b10*/  ISETP.NE.AND P1, PT, R22.reuse, RZ, PT ;  /* 0x000000ff1600720c */ /* 0x040fe40003f25270 */
[----:B------:R-:W-:Y:S01]  /*7b20*/  LOP3.LUT R39, R23, 0x7fffff, RZ, 0xc0, !PT ;  /* 0x007fffff17277812 */ /* 0x000fe200078ec0ff */
[CCC-:B------:R-:W-:Y:S01]  /*7b30*/  FFMA.RP R23, R41.reuse, R17.reuse, R38.reuse ;  /* 0x0000001129177223 */ /* 0x1c0fe20000008026 */
[----:B------:R-:W-:Y:S01]  /*7b40*/  FFMA.RM R38, R41, R17, R38 ;  /* 0x0000001129267223 */ /* 0x000fe20000004026 */
[----:B------:R-:W-:Y:S02]  /*7b50*/  IADD3 R22, PT, PT, -R22, RZ, RZ ;  /* 0x000000ff16167210 */ /* 0x000fe40007ffe1ff */
[----:B------:R-:W-:-:S02]  /*7b60*/  LOP3.LUT R39, R39, 0x800000, RZ, 0xfc, !PT ;  /* 0x0080000027277812 */ /* 0x000fc400078efcff */
[----:B------:R-:W-:Y:S02]  /*7b70*/  FSETP.NEU.FTZ.AND P0, PT, R23, R38, PT ;  /* 0x000000261700720b */ /* 0x000fe40003f1d000 */
[----:B------:R-:W-:Y:S02]  /*7b80*/  SHF.L.U32 R40, R39, R40, RZ ;  /* 0x0000002827287219 */ /* 0x000fe400000006ff */
[----:B------:R-:W-:Y:S02]  /*7b90*/  SEL R22, R22, RZ, P2 ;  /* 0x000000ff16167207 */ /* 0x000fe40001000000 */
[----:B------:R-:W-:Y:S02]  /*7ba0*/  ISETP.NE.AND P1, PT, R40, RZ, P1 ;  /* 0x000000ff2800720c */ /* 0x000fe40000f25270 */
[----:B------:R-:W-:Y:S02]  /*7bb0*/  SHF.R.U32.HI R22, RZ, R22, R39 ;  /* 0x00000016ff167219 */ /* 0x000fe40000011627 */
[----:B------:R-:W-:-:S02]  /*7bc0*/  PLOP3.LUT P0, PT, P0, P1, PT, 0xf8, 0x8f ;  /* 0x00000000008f781c */ /* 0x000fc40000703f70 */
[----:B------:R-:W-:Y:S02]  /*7bd0*/  SHF.R.U32.HI R38, RZ, 0x1, R22 ;  /* 0x00000001ff267819 */ /* 0x000fe40000011616 */
[----:B------:R-:W-:-:S04]  /*7be0*/  SEL R17, RZ, 0x1, !P0 ;  /* 0x00000001ff117807 */ /* 0x000fc80004000000 */
[----:B------:R-:W-:-:S04]  /*7bf0*/  LOP3.LUT R17, R17, 0x1, R38, 0xf8, !PT ;  /* 0x0000000111117812 */ /* 0x000fc800078ef826 */
[----:B------:R-:W-:-:S05]  /*7c00*/  LOP3.LUT R17, R17, R22, RZ, 0xc0, !PT ;  /* 0x0000001611117212 */ /* 0x000fca00078ec0ff */
[----:B------:R-:W-:-:S05]  /*7c10*/  IMAD.IADD R17, R38, 0x1, R17 ;  /* 0x0000000126117824 */ /* 0x000fca00078e0211 */
[----:B------:R-:W-:Y:S01]  /*7c20*/  LOP3.LUT R36, R17, R36, RZ, 0xfc, !PT ;  /* 0x0000002411247212 */ /* 0x000fe200078efcff */
[----:B------:R-:W-:Y:S06]  /*7c30*/  BRA `(.L_x_89) ;  /* 0x0000000000107947 */ /* 0x000fec0003800000 */
.L_x_88:
[----:B------:R-:W-:-:S04]  /*7c40*/  LOP3.LUT R36, R36, 0x80000000, RZ, 0xc0, !PT ;  /* 0x8000000024247812 */ /* 0x000fc800078ec0ff */
[----:B------:R-:W-:Y:S01]  /*7c50*/  LOP3.LUT R36, R36, 0x7f800000, RZ, 0xfc, !PT ;  /* 0x7f80000024247812 */ /* 0x000fe200078efcff */
[----:B------:R-:W-:Y:S06]  /*7c60*/  BRA `(.L_x_89) ;  /* 0x0000000000047947 */ /* 0x000fec0003800000 */
.L_x_87:
[----:B------:R-:W-:-:S07]  /*7c70*/  IMAD R36, R23, 0x800000, R36 ;  /* 0x0080000017247824 */ /* 0x000fce00078e0224 */
.L_x_89:
[----:B------:R-:W-:Y:S05]  /*7c80*/  BSYNC.RECONVERGENT B4 ;  /* 0x0000000000047941 */ /* 0x000fea0003800200 */
.L_x_86:
[----:B------:R-:W-:Y:S05]  /*7c90*/  BRA `(.L_x_90) ;  /* 0x0000000000207947 */ /* 0x000fea0003800000 */
.L_x_85:
[----:B------:R-:W-:-:S04]  /*7ca0*/  LOP3.LUT R17, R17, 0x80000000, R38, 0x48, !PT ;  /* 0x8000000011117812 */ /* 0x000fc800078e4826 */
[----:B------:R-:W-:Y:S01]  /*7cb0*/  LOP3.LUT R36, R17, 0x7f800000, RZ, 0xfc, !PT ;  /* 0x7f80000011247812 */ /* 0x000fe200078efcff */
[----:B------:R-:W-:Y:S06]  /*7cc0*/  BRA `(.L_x_90) ;  /* 0x0000000000147947 */ /* 0x000fec0003800000 */
.L_x_84:
[----:B------:R-:W-:Y:S01]  /*7cd0*/  LOP3.LUT R36, R17, 0x80000000, R38, 0x48, !PT ;  /* 0x8000000011247812 */ /* 0x000fe200078e4826 */
[----:B------:R-:W-:Y:S06]  /*7ce0*/  BRA `(.L_x_90) ;  /* 0x00000000000c7947 */ /* 0x000fec0003800000 */
.L_x_83:
[----:B------:R-:W0:Y:S01]  /*7cf0*/  MUFU.RSQ R36, -QNAN ;  /* 0xffc0000000247908 */ /* 0x000e220000001400 */
[----:B------:R-:W-:Y:S05]  /*7d00*/  BRA `(.L_x_90) ;  /* 0x0000000000047947 */ /* 0x000fea0003800000 */
.L_x_82:
[----:B------:R-:W-:-:S07]  /*7d10*/  FADD.FTZ R36, R35, R17 ;  /* 0x0000001123247221 */ /* 0x000fce0000010000 */
.L_x_90:
[----:B------:R-:W-:Y:S05]  /*7d20*/  BSYNC.RECONVERGENT B3 ;  /* 0x0000000000037941 */ /* 0x000fea0003800200 */
.L_x_80:
[----:B------:R-:W-:Y:S01]  /*7d30*/  MOV R22, R30 ;  /* 0x0000001e00167202 */ /* 0x000fe20000000f00 */
[----:B------:R-:W-:-:S04]  /*7d40*/  IMAD.MOV.U32 R23, RZ, RZ, 0x0 ;  /* 0x00000000ff177424 */ /* 0x000fc800078e00ff */
[----:B0-----:R-:W-:Y:S05]  /*7d50*/  RET.REL.NODEC R22 `(_Z7feynmaniPfS_iiiffiii) ;  /* 0xffffff8016a87950 */ /* 0x001fea0003c3ffff */
.L_x_91:
[----:B------:R-:W-:-:S00]  /*7d60*/  BRA `(.L_x_91) ;  /* 0xfffffffc00fc7947 */ /* 0x000fc0000383ffff */
[----:B------:R-:W-:-:S00]  /*7d70*/  NOP ;  /* 0x0000000000007918 */ /* 0x000fc00000000000 */
        /* <DEDUP_REMOVED lines=8> */
.L_x_94:


//--------------------- .nv.global.init           --------------------------
	.section	.nv.global.init,"aw",@progbits
	.align	4
.nv.global.init:
	.type		mrg32k3aM1SubSeq,@object
	.size		mrg32k3aM1SubSeq,(mrg32k3aM2SubSeq - mrg32k3aM1SubSeq)
mrg32k3aM1SubSeq:
        /*0000*/ 	.byte	0x0b, 0xcc, 0xee, 0x04, 0x73, 0x29, 0x8b, 0x6f, 0xf6, 0x53, 0x03, 0xf6, 0x23, 0xf6, 0xea, 0xda
        /* <DEDUP_REMOVED lines=125> */
	.type		mrg32k3aM2SubSeq,@object
	.size		mrg32k3aM2SubSeq,(mrg32k3aM1 - mrg32k3aM2SubSeq)
mrg32k3aM2SubSeq:
        /* <DEDUP_REMOVED lines=126> */
	.type		mrg32k3aM1,@object
	.size		mrg32k3aM1,(mrg32k3aM1Seq - mrg32k3aM1)
mrg32k3aM1:
        /* <DEDUP_REMOVED lines=144> */
	.type		mrg32k3aM1Seq,@object
	.size		mrg32k3aM1Seq,(mrg32k3aM2 - mrg32k3aM1Seq)
mrg32k3aM1Seq:
        /* <DEDUP_REMOVED lines=144> */
	.type		mrg32k3aM2,@object
	.size		mrg32k3aM2,(mrg32k3aM2Seq - mrg32k3aM2)
mrg32k3aM2:
        /* <DEDUP_REMOVED lines=144> */
	.type		mrg32k3aM2Seq,@object
	.size		mrg32k3aM2Seq,(precalc_xorwow_matrix - mrg32k3aM2Seq)
mrg32k3aM2Seq:
        /* <DEDUP_REMOVED lines=144> */
	.type		precalc_xorwow_matrix,@object
	.size		precalc_xorwow_matrix,(precalc_xorwow_offset_matrix - precalc_xorwow_matrix)
precalc_xorwow_matrix:
        /* <DEDUP_REMOVED lines=6400> */
	.type		precalc_xorwow_offset_matrix,@object
	.size		precalc_xorwow_offset_matrix,(.L_1 - precalc_xorwow_offset_matrix)
precalc_xorwow_offset_matrix:
        /* <DEDUP_REMOVED lines=6400> */
.L_1:


//--------------------- .nv.shared.reserved.0     --------------------------
	.section	.nv.shared.reserved.0,"aw",@nobits
	.weak		__nv_reservedSMEM_offset_0_alias
	.size		__nv_reservedSMEM_offset_0_alias, 0, 64
	.other		__nv_reservedSMEM_offset_0_alias,@"STO_CUDA_RESERVED_SHARED STV_DEFAULT"
__nv_reservedSMEM_offset_0_alias:
	.zero		0
	.zero		64


//--------------------- .nv.constant0._Z7feynmaniPfS_iiiffiii --------------------------
	.section	.nv.constant0._Z7feynmaniPfS_iiiffiii,"a",@progbits
	.sectionflags	@""
	.align	4
.nv.constant0._Z7feynmaniPfS_iiiffiii:
	.zero		952


//--------------------- SYMBOLS --------------------------

	.type		.nv.reservedSmem.offset0,@object
	.size		.nv.reservedSmem.offset0,0x4
